	.target	sm_90a

	.elftype	@"ET_EXEC"


//--------------------- .note.nv.tkinfo           --------------------------
	.section	.note.nv.tkinfo,"",@"SHT_NOTE"
	.sectionflags	@"SHF_NOTE_NV_TKINFO"
	.tkinfo
        /*0018*/ 	.word	0x00000002
        /*0030*/ 	.string	""
        /*0030*/ 	.string	"ptxas"
        /*0030*/ 	.string	"Cuda compilation tools, release 13.0, V13.0.88"
        /*0030*/ 	.string	"Build cuda_13.0.r13.0/compiler.36424714_0"
        /*0030*/ 	.string	"-arch sm_90a -m 64 "



//--------------------- .note.nv.cuinfo           --------------------------
	.section	.note.nv.cuinfo,"",@"SHT_NOTE"
	.sectionflags	@"SHF_NOTE_NV_CUINFO"
        /*0018*/ 	.short	0x0002
        /*001a*/ 	.short	0x005a
        /*001c*/ 	.short	0x0082
	.zero		2


//--------------------- .nv.info                  --------------------------
	.section	.nv.info,"",@"SHT_CUDA_INFO"
	.align	4


	//----- nvinfo : EIATTR_REGCOUNT
	.align		4
        /*0000*/ 	.byte	0x04, 0x2f
        /*0002*/ 	.short	(.L_15 - .L_14)
	.align		4
.L_14:
        /*0004*/ 	.word	index@(_ZN7cutlass13device_kernelINS_4gemm6kernel13GemmUniversalIN4cute5tupleIJiiiiEEENS1_10collective13CollectiveMmaINS1_34MainloopSm90TmaGmmaWarpSpecializedILi8ENS5_IJNS4_1CILi1EEESB_SB_EEENS1_35KernelTmaWarpSpecializedCooperativeEEENS5_IJNSA_ILi192EEENSA_ILi256EEENSA_ILi32EEEEEENS_6half_tENS5_IJlSB_lEEESJ_SK_NS4_8TiledMMAINS4_8MMA_AtomIJNS4_4SM904GMMA26MMA_64x256x16_F32F16F16_SSILNSO_5MajorE0ELSQ_0ELNSO_7ScaleInE1ELSR_1EEEEEENS4_6LayoutINS5_IJNSA_ILi2EEESB_SB_EEENS5_IJSB_NSA_ILi0EEESX_EEEEENS5_IJNS4_10UnderscoreES10_S10_EEEEENS4_13SM90_TMA_LOADENS4_14ComposedLayoutINS4_7SwizzleILi2ELi4ELi3EEENS4_18smem_ptr_flag_bitsILi16EEENSU_INS5_IJNSA_ILi8EEESH_EEENS5_IJSH_SB_EEEEEEEvNS4_8identityES13_S1D_vS1E_EENS_8epilogue10collective6detail29Sm90TmaWarpSpecializedAdapterINS1H_15DefaultEpilogueISJ_SK_SK_NS1G_6thread17LinearCombinationISJ_Li1EffLNS1L_9ScaleType4KindE0ELNS_15FloatRoundStyleE2ESJ_EENS1_15EpilogueDefaultEEEEEvvEEEEvNT_6ParamsE)
        /*0008*/ 	.word	0x000000a8


	//----- nvinfo : EIATTR_FRAME_SIZE
	.align		4
.L_15:
        /*000c*/ 	.byte	0x04, 0x11
        /*000e*/ 	.short	(.L_17 - .L_16)
	.align		4
.L_16:
        /*0010*/ 	.word	index@(_ZN7cutlass13device_kernelINS_4gemm6kernel13GemmUniversalIN4cute5tupleIJiiiiEEENS1_10collective13CollectiveMmaINS1_34MainloopSm90TmaGmmaWarpSpecializedILi8ENS5_IJNS4_1CILi1EEESB_SB_EEENS1_35KernelTmaWarpSpecializedCooperativeEEENS5_IJNSA_ILi192EEENSA_ILi256EEENSA_ILi32EEEEEENS_6half_tENS5_IJlSB_lEEESJ_SK_NS4_8TiledMMAINS4_8MMA_AtomIJNS4_4SM904GMMA26MMA_64x256x16_F32F16F16_SSILNSO_5MajorE0ELSQ_0ELNSO_7ScaleInE1ELSR_1EEEEEENS4_6LayoutINS5_IJNSA_ILi2EEESB_SB_EEENS5_IJSB_NSA_ILi0EEESX_EEEEENS5_IJNS4_10UnderscoreES10_S10_EEEEENS4_13SM90_TMA_LOADENS4_14ComposedLayoutINS4_7SwizzleILi2ELi4ELi3EEENS4_18smem_ptr_flag_bitsILi16EEENSU_INS5_IJNSA_ILi8EEESH_EEENS5_IJSH_SB_EEEEEEEvNS4_8identityES13_S1D_vS1E_EENS_8epilogue10collective6detail29Sm90TmaWarpSpecializedAdapterINS1H_15DefaultEpilogueISJ_SK_SK_NS1G_6thread17LinearCombinationISJ_Li1EffLNS1L_9ScaleType4KindE0ELNS_15FloatRoundStyleE2ESJ_EENS1_15EpilogueDefaultEEEEEvvEEEEvNT_6ParamsE)
        /*0014*/ 	.word	0x000004e0


	//----- nvinfo : EIATTR_MIN_STACK_SIZE
	.align		4
.L_17:
        /*0018*/ 	.byte	0x04, 0x12
        /*001a*/ 	.short	(.L_19 - .L_18)
	.align		4
.L_18:
        /*001c*/ 	.word	index@(_ZN7cutlass13device_kernelINS_4gemm6kernel13GemmUniversalIN4cute5tupleIJiiiiEEENS1_10collective13CollectiveMmaINS1_34MainloopSm90TmaGmmaWarpSpecializedILi8ENS5_IJNS4_1CILi1EEESB_SB_EEENS1_35KernelTmaWarpSpecializedCooperativeEEENS5_IJNSA_ILi192EEENSA_ILi256EEENSA_ILi32EEEEEENS_6half_tENS5_IJlSB_lEEESJ_SK_NS4_8TiledMMAINS4_8MMA_AtomIJNS4_4SM904GMMA26MMA_64x256x16_F32F16F16_SSILNSO_5MajorE0ELSQ_0ELNSO_7ScaleInE1ELSR_1EEEEEENS4_6LayoutINS5_IJNSA_ILi2EEESB_SB_EEENS5_IJSB_NSA_ILi0EEESX_EEEEENS5_IJNS4_10UnderscoreES10_S10_EEEEENS4_13SM90_TMA_LOADENS4_14ComposedLayoutINS4_7SwizzleILi2ELi4ELi3EEENS4_18smem_ptr_flag_bitsILi16EEENSU_INS5_IJNSA_ILi8EEESH_EEENS5_IJSH_SB_EEEEEEEvNS4_8identityES13_S1D_vS1E_EENS_8epilogue10collective6detail29Sm90TmaWarpSpecializedAdapterINS1H_15DefaultEpilogueISJ_SK_SK_NS1G_6thread17LinearCombinationISJ_Li1EffLNS1L_9ScaleType4KindE0ELNS_15FloatRoundStyleE2ESJ_EENS1_15EpilogueDefaultEEEEEvvEEEEvNT_6ParamsE)
        /*0020*/ 	.word	0x000004e0
.L_19:


//--------------------- .nv.compat                --------------------------
	.section	.nv.compat,"",@"SHT_CUDA_COMPAT_INFO"
	.align	4
        /*0000*/ 	.byte	0x02, 0x09, 0x01, 0x00, 0x02, 0x02, 0x04, 0x00, 0x02, 0x05, 0x05, 0x00, 0x03, 0x07, 0x01, 0x01
        /*0010*/ 	.byte	0x02, 0x03, 0x01, 0x00, 0x02, 0x06, 0x01, 0x00, 0x04, 0x0b, 0x08, 0x00, 0x00, 0x00, 0x00, 0x00
        /*0020*/ 	.byte	0x00, 0x00, 0x00, 0x00


//--------------------- .nv.info._ZN7cutlass13device_kernelINS_4gemm6kernel13GemmUniversalIN4cute5tupleIJiiiiEEENS1_10collective13CollectiveMmaINS1_34MainloopSm90TmaGmmaWarpSpecializedILi8ENS5_IJNS4_1CILi1EEESB_SB_EEENS1_35KernelTmaWarpSpecializedCooperativeEEENS5_IJNSA_ILi192EEENSA_ILi256EEENSA_ILi32EEEEEENS_6half_tENS5_IJlSB_lEEESJ_SK_NS4_8TiledMMAINS4_8MMA_AtomIJNS4_4SM904GMMA26MMA_64x256x16_F32F16F16_SSILNSO_5MajorE0ELSQ_0ELNSO_7ScaleInE1ELSR_1EEEEEENS4_6LayoutINS5_IJNSA_ILi2EEESB_SB_EEENS5_IJSB_NSA_ILi0EEESX_EEEEENS5_IJNS4_10UnderscoreES10_S10_EEEEENS4_13SM90_TMA_LOADENS4_14ComposedLayoutINS4_7SwizzleILi2ELi4ELi3EEENS4_18smem_ptr_flag_bitsILi16EEENSU_INS5_IJNSA_ILi8EEESH_EEENS5_IJSH_SB_EEEEEEEvNS4_8identityES13_S1D_vS1E_EENS_8epilogue10collective6detail29Sm90TmaWarpSpecializedAdapterINS1H_15DefaultEpilogueISJ_SK_SK_NS1G_6thread17LinearCombinationISJ_Li1EffLNS1L_9ScaleType4KindE0ELNS_15FloatRoundStyleE2ESJ_EENS1_15EpilogueDefaultEEEEEvvEEEEvNT_6ParamsE --------------------------
	.section	.nv.info._ZN7cutlass13device_kernelINS_4gemm6kernel13GemmUniversalIN4cute5tupleIJiiiiEEENS1_10collective13CollectiveMmaINS1_34MainloopSm90TmaGmmaWarpSpecializedILi8ENS5_IJNS4_1CILi1EEESB_SB_EEENS1_35KernelTmaWarpSpecializedCooperativeEEENS5_IJNSA_ILi192EEENSA_ILi256EEENSA_ILi32EEEEEENS_6half_tENS5_IJlSB_lEEESJ_SK_NS4_8TiledMMAINS4_8MMA_AtomIJNS4_4SM904GMMA26MMA_64x256x16_F32F16F16_SSILNSO_5MajorE0ELSQ_0ELNSO_7ScaleInE1ELSR_1EEEEEENS4_6LayoutINS5_IJNSA_ILi2EEESB_SB_EEENS5_IJSB_NSA_ILi0EEESX_EEEEENS5_IJNS4_10UnderscoreES10_S10_EEEEENS4_13SM90_TMA_LOADENS4_14ComposedLayoutINS4_7SwizzleILi2ELi4ELi3EEENS4_18smem_ptr_flag_bitsILi16EEENSU_INS5_IJNSA_ILi8EEESH_EEENS5_IJSH_SB_EEEEEEEvNS4_8identityES13_S1D_vS1E_EENS_8epilogue10collective6detail29Sm90TmaWarpSpecializedAdapterINS1H_15DefaultEpilogueISJ_SK_SK_NS1G_6thread17LinearCombinationISJ_Li1EffLNS1L_9ScaleType4KindE0ELNS_15FloatRoundStyleE2ESJ_EENS1_15EpilogueDefaultEEEEEvvEEEEvNT_6ParamsE,"",@"SHT_CUDA_INFO"
	.sectionflags	@""
	.align	4


	//----- nvinfo : EIATTR_CUDA_API_VERSION
	.align		4
        /*0000*/ 	.byte	0x04, 0x37
        /*0002*/ 	.short	(.L_21 - .L_20)
.L_20:
        /*0004*/ 	.word	0x00000082


	//----- nvinfo : EIATTR_KPARAM_INFO
	.align		4
.L_21:
        /*0008*/ 	.byte	0x04, 0x17
        /*000a*/ 	.short	(.L_23 - .L_22)
.L_22:
        /*000c*/ 	.word	0x00000000
        /*0010*/ 	.short	0x0000
        /*0012*/ 	.short	0x0070
        /*0014*/ 	.byte	0x00, 0xf0, 0x01, 0x10


	//----- nvinfo : EIATTR_SPARSE_MMA_MASK
	.align		4
.L_23:
        /*0018*/ 	.byte	0x03, 0x50
        /*001a*/ 	.short	0x0000


	//----- nvinfo : EIATTR_MAXREG_COUNT
	.align		4
        /*001c*/ 	.byte	0x03, 0x1b
        /*001e*/ 	.short	0x00a8


	//----- nvinfo : EIATTR_NUM_BARRIERS
	.align		4
        /*0020*/ 	.byte	0x02, 0x4c
        /*0022*/ 	.byte	0x01
	.zero		1


	//----- nvinfo : EIATTR_EXTERNS
	.align		4
        /*0024*/ 	.byte	0x04, 0x0f
        /*0026*/ 	.short	(.L_25 - .L_24)


	//   ....[0]....
	.align		4
.L_24:
        /*0028*/ 	.word	index@(__assertfail)


	//----- nvinfo : EIATTR_ANNOTATIONS
	.align		4
.L_25:
        /*002c*/ 	.byte	0x04, 0x55
        /*002e*/ 	.short	(.L_27 - .L_26)


	//   ....[0]....
.L_26:
        /*0030*/ 	.word	0x00000001
        /*0034*/ 	.byte	0x40, 0x06, 0x00, 0x00, 0x01, 0x00, 0x00, 0x00, 0xb0, 0x14, 0x00, 0x00, 0x01, 0x00, 0x00, 0x00
        /* <DEDUP_REMOVED lines=398> */
        /*1924*/ 	.byte	0xf0, 0x71, 0x01, 0x00, 0x01, 0x00, 0x00, 0x00, 0xb0, 0x73, 0x01, 0x00


	//----- nvinfo : EIATTR_MERCURY_ISA_VERSION
	.align		4
.L_27:
        /*1930*/ 	.byte	0x03, 0x5f
        /*1932*/ 	.short	0x0101


	//----- nvinfo : EIATTR_INT_WARP_WIDE_INSTR_OFFSETS
	.align		4
        /*1934*/ 	.byte	0x04, 0x31
        /*1936*/ 	.short	(.L_29 - .L_28)


	//   ....[0]....
.L_28:
        /*1938*/ 	.word	0x00000510


	//   ....[1]....
        /*193c*/ 	.word	0x00000520


	//   ....[2]....
        /*1940*/ 	.word	0x00000650


	//----- nvinfo : EIATTR_COOP_GROUP_MASK_REGIDS
	.align		4
.L_29:
        /*1944*/ 	.byte	0x04, 0x29
        /*1946*/ 	.short	(.L_31 - .L_30)


	//   ....[0]....
.L_30:
        /*1948*/ 	.word	0xffffffff


	//   ....[1]....
        /*194c*/ 	.word	0xffffffff


	//   ....[2]....
        /*1950*/ 	.word	0xffffffff


	//   ....[3]....
        /*1954*/ 	.word	0xffffffff


	//   ....[4]....
        /*1958*/ 	.word	0xffffffff


	//----- nvinfo : EIATTR_COOP_GROUP_INSTR_OFFSETS
	.align		4
.L_31:
        /*195c*/ 	.byte	0x04, 0x28
        /*195e*/ 	.short	(.L_33 - .L_32)


	//   ....[0]....
.L_32:
        /*1960*/ 	.word	0x00000070


	//   ....[1]....
        /*1964*/ 	.word	0x00000080


	//   ....[2]....
        /*1968*/ 	.word	0x000001a0


	//   ....[3]....
        /*196c*/ 	.word	0x00000460


	//   ....[4]....
        /*1970*/ 	.word	0x00001090


	//----- nvinfo : EIATTR_REG_RECONFIG
	.align		4
.L_33:
        /*1974*/ 	.byte	0x01, 0x54
	.zero		2


	//----- nvinfo : EIATTR_SYSCALL_OFFSETS
	.align		4
        /*1978*/ 	.byte	0x04, 0x46
        /*197a*/ 	.short	(.L_35 - .L_34)


	//   ....[0]....
.L_34:
        /*197c*/ 	.word	0x00001240


	//----- nvinfo : EIATTR_MBARRIER_INSTR_OFFSETS
	.align		4
.L_35:
        /*1980*/ 	.byte	0x04, 0x39
        /*1982*/ 	.short	(.L_37 - .L_36)


	//   ....[0]....
.L_36:
        /*1984*/ 	.word	0x00000340
        /*1988*/ 	.word	0x000000ff
        /*198c*/ 	.word	0x00000000
        /*1990*/ 	.short	0x0100
        /*1992*/ 	.byte	0x09
	.zero		1


	//   ....[1]....
        /*1994*/ 	.word	0x00000350
        /*1998*/ 	.word	0x000000ff
        /*199c*/ 	.word	0x00000040
        /*19a0*/ 	.short	0x0100
        /*19a2*/ 	.byte	0x09
	.zero		1


	//   ....[2]....
        /*19a4*/ 	.word	0x00000360
        /*19a8*/ 	.word	0x000000ff
        /*19ac*/ 	.word	0x00000008
        /*19b0*/ 	.short	0x0100
        /*19b2*/ 	.byte	0x09
	.zero		1


	//   ....[3]....
        /*19b4*/ 	.word	0x00000370
        /*19b8*/ 	.word	0x000000ff
        /*19bc*/ 	.word	0x00000048
        /*19c0*/ 	.short	0x0100
        /*19c2*/ 	.byte	0x09
	.zero		1


	//   ....[4]....
        /*19c4*/ 	.word	0x00000380
        /*19c8*/ 	.word	0x000000ff
        /*19cc*/ 	.word	0x00000010
        /*19d0*/ 	.short	0x0100
        /*19d2*/ 	.byte	0x09
	.zero		1


	//   ....[5]....
        /*19d4*/ 	.word	0x00000390
        /*19d8*/ 	.word	0x000000ff
        /*19dc*/ 	.word	0x00000050
        /*19e0*/ 	.short	0x0100
        /*19e2*/ 	.byte	0x09
	.zero		1


	//   ....[6]....
        /*19e4*/ 	.word	0x000003a0
        /*19e8*/ 	.word	0x000000ff
        /*19ec*/ 	.word	0x00000018
        /*19f0*/ 	.short	0x0100
        /*19f2*/ 	.byte	0x09
	.zero		1


	//   ....[7]....
        /*19f4*/ 	.word	0x000003b0
        /*19f8*/ 	.word	0x000000ff
        /*19fc*/ 	.word	0x00000058
        /*1a00*/ 	.short	0x0100
        /*1a02*/ 	.byte	0x09
	.zero		1


	//   ....[8]....
        /*1a04*/ 	.word	0x000003c0
        /*1a08*/ 	.word	0x000000ff
        /*1a0c*/ 	.word	0x00000020
        /*1a10*/ 	.short	0x0100
        /*1a12*/ 	.byte	0x09
	.zero		1


	//   ....[9]....
        /*1a14*/ 	.word	0x000003d0
        /*1a18*/ 	.word	0x000000ff
        /*1a1c*/ 	.word	0x00000060
        /*1a20*/ 	.short	0x0100
        /*1a22*/ 	.byte	0x09
	.zero		1


	//   ....[10]....
        /*1a24*/ 	.word	0x000003e0
        /*1a28*/ 	.word	0x000000ff
        /*1a2c*/ 	.word	0x00000028
        /*1a30*/ 	.short	0x0100
        /*1a32*/ 	.byte	0x09
	.zero		1


	//   ....[11]....
        /*1a34*/ 	.word	0x000003f0
        /*1a38*/ 	.word	0x000000ff
        /*1a3c*/ 	.word	0x00000068
        /*1a40*/ 	.short	0x0100
        /*1a42*/ 	.byte	0x09
	.zero		1


	//   ....[12]....
        /*1a44*/ 	.word	0x00000400
        /*1a48*/ 	.word	0x000000ff
        /*1a4c*/ 	.word	0x00000030
        /*1a50*/ 	.short	0x0100
        /*1a52*/ 	.byte	0x09
	.zero		1


	//   ....[13]....
        /*1a54*/ 	.word	0x00000410
        /*1a58*/ 	.word	0x000000ff
        /*1a5c*/ 	.word	0x00000070
        /*1a60*/ 	.short	0x0100
        /*1a62*/ 	.byte	0x09
	.zero		1


	//   ....[14]....
        /*1a64*/ 	.word	0x00000420
        /*1a68*/ 	.word	0x000000ff
        /*1a6c*/ 	.word	0x00000038
        /*1a70*/ 	.short	0x0100
        /*1a72*/ 	.byte	0x09
	.zero		1


	//   ....[15]....
        /*1a74*/ 	.word	0x00000430
        /*1a78*/ 	.word	0x000000ff
        /*1a7c*/ 	.word	0x00000078
        /*1a80*/ 	.short	0x0100
        /*1a82*/ 	.byte	0x09
	.zero		1


	//   ....[16]....
        /*1a84*/ 	.word	0x00000670
        /*1a88*/ 	.word	0x000000ff
        /*1a8c*/ 	.word	0x00000090
        /*1a90*/ 	.short	0x0100
        /*1a92*/ 	.byte	0x06
	.zero		1


	//   ....[17]....
        /*1a94*/ 	.word	0x00000680
        /*1a98*/ 	.word	0x000000ff
        /*1a9c*/ 	.word	0x00000098
        /*1aa0*/ 	.short	0x0100
        /*1aa2*/ 	.byte	0x06
	.zero		1


	//   ....[18]....
        /*1aa4*/ 	.word	0x000012e0
        /*1aa8*/ 	.word	0x00000003
        /*1aac*/ 	.word	0x00000000
        /*1ab0*/ 	.short	0x010a
        /*1ab2*/ 	.byte	0x3f
	.zero		1


	//   ....[19]....
        /*1ab4*/ 	.word	0x00001320
        /*1ab8*/ 	.word	0x00000003
        /*1abc*/ 	.word	0x00000000
        /*1ac0*/ 	.short	0x010a
        /*1ac2*/ 	.byte	0x3f
	.zero		1


	//   ....[20]....
        /*1ac4*/ 	.word	0x00002930
        /*1ac8*/ 	.word	0x000000ff
        /*1acc*/ 	.word	0x00000000
        /*1ad0*/ 	.short	0x010a
        /*1ad2*/ 	.byte	0x08
	.zero		1


	//   ....[21]....
        /*1ad4*/ 	.word	0x00002970
        /*1ad8*/ 	.word	0x000000ff
        /*1adc*/ 	.word	0x00000000
        /*1ae0*/ 	.short	0x010a
        /*1ae2*/ 	.byte	0x08
	.zero		1


	//   ....[22]....
        /*1ae4*/ 	.word	0x00004a30
        /*1ae8*/ 	.word	0x000000ff
        /*1aec*/ 	.word	0x00000000
        /*1af0*/ 	.short	0x0101
        /*1af2*/ 	.byte	0x08
	.zero		1


	//   ....[23]....
        /*1af4*/ 	.word	0x00004c20
        /*1af8*/ 	.word	0x000000ff
        /*1afc*/ 	.word	0x00000000
        /*1b00*/ 	.short	0x0101
        /*1b02*/ 	.byte	0x04
	.zero		1


	//   ....[24]....
        /*1b04*/ 	.word	0x00016f50
        /*1b08*/ 	.word	0x0000000d
        /*1b0c*/ 	.word	0x00000040
        /*1b10*/ 	.short	0x010a
        /*1b12*/ 	.byte	0x3f
	.zero		1


	//   ....[25]....
        /*1b14*/ 	.word	0x00017350
        /*1b18*/ 	.word	0x00000003
        /*1b1c*/ 	.word	0x00000098
        /*1b20*/ 	.short	0x0101
        /*1b22*/ 	.byte	0x3f
	.zero		1


	//   ....[26]....
        /*1b24*/ 	.word	0x00017a90
        /*1b28*/ 	.word	0x00000007
        /*1b2c*/ 	.word	0x00000000
        /*1b30*/ 	.short	0x010a
        /*1b32*/ 	.byte	0x3f
	.zero		1


	//   ....[27]....
        /*1b34*/ 	.word	0x00017b10
        /*1b38*/ 	.word	0x00000009
        /*1b3c*/ 	.word	0x00000000
        /*1b40*/ 	.short	0x010a
        /*1b42*/ 	.byte	0x3f
	.zero		1


	//   ....[28]....
        /*1b44*/ 	.word	0x00017ba0
        /*1b48*/ 	.word	0x00000006
        /*1b4c*/ 	.word	0x00000000
        /*1b50*/ 	.short	0x010a
        /*1b52*/ 	.byte	0x3f
	.zero		1


	//   ....[29]....
        /*1b54*/ 	.word	0x00017c30
        /*1b58*/ 	.word	0x00000009
        /*1b5c*/ 	.word	0x00000000
        /*1b60*/ 	.short	0x010a
        /*1b62*/ 	.byte	0x3f
	.zero		1


	//   ....[30]....
        /*1b64*/ 	.word	0x00017cc0
        /*1b68*/ 	.word	0x00000006
        /*1b6c*/ 	.word	0x00000000
        /*1b70*/ 	.short	0x010a
        /*1b72*/ 	.byte	0x3f
	.zero		1


	//   ....[31]....
        /*1b74*/ 	.word	0x00017d50
        /*1b78*/ 	.word	0x00000009
        /*1b7c*/ 	.word	0x00000000
        /*1b80*/ 	.short	0x010a
        /*1b82*/ 	.byte	0x3f
	.zero		1


	//   ....[32]....
        /*1b84*/ 	.word	0x00017de0
        /*1b88*/ 	.word	0x00000006
        /*1b8c*/ 	.word	0x00000000
        /*1b90*/ 	.short	0x010a
        /*1b92*/ 	.byte	0x3f
	.zero		1


	//   ....[33]....
        /*1b94*/ 	.word	0x00017e70
        /*1b98*/ 	.word	0x00000003
        /*1b9c*/ 	.word	0x00000000
        /*1ba0*/ 	.short	0x010a
        /*1ba2*/ 	.byte	0x3f
	.zero		1


	//   ....[34]....
        /*1ba4*/ 	.word	0x00017ed0
        /*1ba8*/ 	.word	0x00000003
        /*1bac*/ 	.word	0x00000000
        /*1bb0*/ 	.short	0x010a
        /*1bb2*/ 	.byte	0x3f
	.zero		1


	//   ....[35]....
        /*1bb4*/ 	.word	0x00017f30
        /*1bb8*/ 	.word	0x00000005
        /*1bbc*/ 	.word	0x00000000
        /*1bc0*/ 	.short	0x010a
        /*1bc2*/ 	.byte	0x3f
	.zero		1


	//   ....[36]....
        /*1bc4*/ 	.word	0x00018000
        /*1bc8*/ 	.word	0x0000000d
        /*1bcc*/ 	.word	0x00000040
        /*1bd0*/ 	.short	0x010a
        /*1bd2*/ 	.byte	0x3f
	.zero		1


	//   ....[37]....
        /*1bd4*/ 	.word	0x000180d0
        /*1bd8*/ 	.word	0x00000007
        /*1bdc*/ 	.word	0x00000000
        /*1be0*/ 	.short	0x010a
        /*1be2*/ 	.byte	0x3f
	.zero		1


	//   ....[38]....
        /*1be4*/ 	.word	0x00018120
        /*1be8*/ 	.word	0x00000009
        /*1bec*/ 	.word	0x00000000
        /*1bf0*/ 	.short	0x010a
        /*1bf2*/ 	.byte	0x3f
	.zero		1


	//   ....[39]....
        /*1bf4*/ 	.word	0x00018170
        /*1bf8*/ 	.word	0x00000006
        /*1bfc*/ 	.word	0x00000000
        /*1c00*/ 	.short	0x010a
        /*1c02*/ 	.byte	0x3f
	.zero		1


	//   ....[40]....
        /*1c04*/ 	.word	0x000181c0
        /*1c08*/ 	.word	0x00000009
        /*1c0c*/ 	.word	0x00000000
        /*1c10*/ 	.short	0x010a
        /*1c12*/ 	.byte	0x3f
	.zero		1


	//   ....[41]....
        /*1c14*/ 	.word	0x00018210
        /*1c18*/ 	.word	0x00000006
        /*1c1c*/ 	.word	0x00000000
        /*1c20*/ 	.short	0x010a
        /*1c22*/ 	.byte	0x3f
	.zero		1


	//   ....[42]....
        /*1c24*/ 	.word	0x00018260
        /*1c28*/ 	.word	0x00000009
        /*1c2c*/ 	.word	0x00000000
        /*1c30*/ 	.short	0x010a
        /*1c32*/ 	.byte	0x3f
	.zero		1


	//   ....[43]....
        /*1c34*/ 	.word	0x000182b0
        /*1c38*/ 	.word	0x00000006
        /*1c3c*/ 	.word	0x00000000
        /*1c40*/ 	.short	0x010a
        /*1c42*/ 	.byte	0x3f
	.zero		1


	//----- nvinfo : EIATTR_NUM_MBARRIERS
	.align		4
.L_37:
        /*1c44*/ 	.byte	0x03, 0x38
        /*1c46*/ 	.short	0x0012


	//----- nvinfo : EIATTR_EXIT_INSTR_OFFSETS
	.align		4
        /*1c48*/ 	.byte	0x04, 0x1c
        /*1c4a*/ 	.short	(.L_39 - .L_38)


	//   ....[0]....
.L_38:
        /*1c4c*/ 	.word	0x000006e0


	//   ....[1]....
        /*1c50*/ 	.word	0x00000fb0


	//   ....[2]....
        /*1c54*/ 	.word	0x000165a0


	//   ....[3]....
        /*1c58*/ 	.word	0x00016be0


	//   ....[4]....
        /*1c5c*/ 	.word	0x00017ec0


	//----- nvinfo : EIATTR_MAX_THREADS
	.align		4
.L_39:
        /*1c60*/ 	.byte	0x04, 0x05
        /*1c62*/ 	.short	(.L_41 - .L_40)
.L_40:
        /*1c64*/ 	.word	0x00000180
        /*1c68*/ 	.word	0x00000001
        /*1c6c*/ 	.word	0x00000001


	//----- nvinfo : EIATTR_CRS_STACK_SIZE
	.align		4
.L_41:
        /*1c70*/ 	.byte	0x04, 0x1e
        /*1c72*/ 	.short	(.L_43 - .L_42)
.L_42:
        /*1c74*/ 	.word	0x00000000


	//----- nvinfo : EIATTR_CBANK_PARAM_SIZE
	.align		4
.L_43:
        /*1c78*/ 	.byte	0x03, 0x19
        /*1c7a*/ 	.short	0x0470


	//----- nvinfo : EIATTR_PARAM_CBANK
	.align		4
        /*1c7c*/ 	.byte	0x04, 0x0a
        /*1c7e*/ 	.short	(.L_45 - .L_44)
	.align		4
.L_44:
        /*1c80*/ 	.word	index@(.nv.constant0._ZN7cutlass13device_kernelINS_4gemm6kernel13GemmUniversalIN4cute5tupleIJiiiiEEENS1_10collective13CollectiveMmaINS1_34MainloopSm90TmaGmmaWarpSpecializedILi8ENS5_IJNS4_1CILi1EEESB_SB_EEENS1_35KernelTmaWarpSpecializedCooperativeEEENS5_IJNSA_ILi192EEENSA_ILi256EEENSA_ILi32EEEEEENS_6half_tENS5_IJlSB_lEEESJ_SK_NS4_8TiledMMAINS4_8MMA_AtomIJNS4_4SM904GMMA26MMA_64x256x16_F32F16F16_SSILNSO_5MajorE0ELSQ_0ELNSO_7ScaleInE1ELSR_1EEEEEENS4_6LayoutINS5_IJNSA_ILi2EEESB_SB_EEENS5_IJSB_NSA_ILi0EEESX_EEEEENS5_IJNS4_10UnderscoreES10_S10_EEEEENS4_13SM90_TMA_LOADENS4_14ComposedLayoutINS4_7SwizzleILi2ELi4ELi3EEENS4_18smem_ptr_flag_bitsILi16EEENSU_INS5_IJNSA_ILi8EEESH_EEENS5_IJSH_SB_EEEEEEEvNS4_8identityES13_S1D_vS1E_EENS_8epilogue10collective6detail29Sm90TmaWarpSpecializedAdapterINS1H_15DefaultEpilogueISJ_SK_SK_NS1G_6thread17LinearCombinationISJ_Li1EffLNS1L_9ScaleType4KindE0ELNS_15FloatRoundStyleE2ESJ_EENS1_15EpilogueDefaultEEEEEvvEEEEvNT_6ParamsE)
        /*1c84*/ 	.short	0x0210
        /*1c86*/ 	.short	0x0470


	//----- nvinfo : EIATTR_SW_WAR
	.align		4
.L_45:
        /*1c88*/ 	.byte	0x04, 0x36
        /*1c8a*/ 	.short	(.L_47 - .L_46)
.L_46:
        /*1c8c*/ 	.word	0x00000008
.L_47:


//--------------------- .nv.callgraph             --------------------------
	.section	.nv.callgraph,"",@"SHT_CUDA_CALLGRAPH"
	.align	4
	.sectionentsize	8
	.align		4
        /*0000*/ 	.word	0x00000000
	.align		4
        /*0004*/ 	.word	0xffffffff
	.align		4
        /*0008*/ 	.word	index@(_ZN7cutlass13device_kernelINS_4gemm6kernel13GemmUniversalIN4cute5tupleIJiiiiEEENS1_10collective13CollectiveMmaINS1_34MainloopSm90TmaGmmaWarpSpecializedILi8ENS5_IJNS4_1CILi1EEESB_SB_EEENS1_35KernelTmaWarpSpecializedCooperativeEEENS5_IJNSA_ILi192EEENSA_ILi256EEENSA_ILi32EEEEEENS_6half_tENS5_IJlSB_lEEESJ_SK_NS4_8TiledMMAINS4_8MMA_AtomIJNS4_4SM904GMMA26MMA_64x256x16_F32F16F16_SSILNSO_5MajorE0ELSQ_0ELNSO_7ScaleInE1ELSR_1EEEEEENS4_6LayoutINS5_IJNSA_ILi2EEESB_SB_EEENS5_IJSB_NSA_ILi0EEESX_EEEEENS5_IJNS4_10UnderscoreES10_S10_EEEEENS4_13SM90_TMA_LOADENS4_14ComposedLayoutINS4_7SwizzleILi2ELi4ELi3EEENS4_18smem_ptr_flag_bitsILi16EEENSU_INS5_IJNSA_ILi8EEESH_EEENS5_IJSH_SB_EEEEEEEvNS4_8identityES13_S1D_vS1E_EENS_8epilogue10collective6detail29Sm90TmaWarpSpecializedAdapterINS1H_15DefaultEpilogueISJ_SK_SK_NS1G_6thread17LinearCombinationISJ_Li1EffLNS1L_9ScaleType4KindE0ELNS_15FloatRoundStyleE2ESJ_EENS1_15EpilogueDefaultEEEEEvvEEEEvNT_6ParamsE)
	.align		4
        /*000c*/ 	.word	index@(__assertfail)
	.align		4
        /*0010*/ 	.word	0x00000000
	.align		4
        /*0014*/ 	.word	0xfffffffe
	.align		4
        /*0018*/ 	.word	0x00000000
	.align		4
        /*001c*/ 	.word	0xfffffffd
	.align		4
        /*0020*/ 	.word	0x00000000
	.align		4
        /*0024*/ 	.word	0xfffffffc


//--------------------- .nv.constant4             --------------------------
	.section	.nv.constant4,"a",@progbits
	.align	8
	.align		8
.nv.constant4:
        /*0000*/ 	.dword	__assertfail
	.align		8
        /*0008*/ 	.dword	__unnamed_1
	.align		8
        /*0010*/ 	.dword	_ZN40_INTERNAL_8ac1152e_4_k_cu_8628835d_175694cuda3std3__45__cpo5beginE
	.align		8
        /*0018*/ 	.dword	_ZN40_INTERNAL_8ac1152e_4_k_cu_8628835d_175694cuda3std3__45__cpo3endE
	.align		8
        /*0020*/ 	.dword	_ZN40_INTERNAL_8ac1152e_4_k_cu_8628835d_175694cuda3std3__45__cpo6cbeginE
	.align		8
        /*0028*/ 	.dword	_ZN40_INTERNAL_8ac1152e_4_k_cu_8628835d_175694cuda3std3__45__cpo4cendE
	.align		8
        /*0030*/ 	.dword	_ZN40_INTERNAL_8ac1152e_4_k_cu_8628835d_175694cuda3std3__442_GLOBAL__N__8ac1152e_4_k_cu_8628835d_175696ignoreE
	.align		8
        /*0038*/ 	.dword	_ZN40_INTERNAL_8ac1152e_4_k_cu_8628835d_175694cuda3std3__419piecewise_constructE
	.align		8
        /*0040*/ 	.dword	_ZN40_INTERNAL_8ac1152e_4_k_cu_8628835d_175694cuda3std3__48in_placeE
	.align		8
        /*0048*/ 	.dword	_ZN40_INTERNAL_8ac1152e_4_k_cu_8628835d_175694cuda3std6ranges3__45__cpo4swapE
	.align		8
        /*0050*/ 	.dword	_ZN40_INTERNAL_8ac1152e_4_k_cu_8628835d_175694cuda3std6ranges3__45__cpo9iter_moveE
	.align		8
        /*0058*/ 	.dword	_ZN40_INTERNAL_8ac1152e_4_k_cu_8628835d_175694cute7productE
	.align		8
        /*0060*/ 	.dword	_ZN40_INTERNAL_8ac1152e_4_k_cu_8628835d_175694cute1_E
	.align		8
        /*0068*/ 	.dword	$str$22
	.align		8
        /*0070*/ 	.dword	$str$23


//--------------------- .text._ZN7cutlass13device_kernelINS_4gemm6kernel13GemmUniversalIN4cute5tupleIJiiiiEEENS1_10collective13CollectiveMmaINS1_34MainloopSm90TmaGmmaWarpSpecializedILi8ENS5_IJNS4_1CILi1EEESB_SB_EEENS1_35KernelTmaWarpSpecializedCooperativeEEENS5_IJNSA_ILi192EEENSA_ILi256EEENSA_ILi32EEEEEENS_6half_tENS5_IJlSB_lEEESJ_SK_NS4_8TiledMMAINS4_8MMA_AtomIJNS4_4SM904GMMA26MMA_64x256x16_F32F16F16_SSILNSO_5MajorE0ELSQ_0ELNSO_7ScaleInE1ELSR_1EEEEEENS4_6LayoutINS5_IJNSA_ILi2EEESB_SB_EEENS5_IJSB_NSA_ILi0EEESX_EEEEENS5_IJNS4_10UnderscoreES10_S10_EEEEENS4_13SM90_TMA_LOADENS4_14ComposedLayoutINS4_7SwizzleILi2ELi4ELi3EEENS4_18smem_ptr_flag_bitsILi16EEENSU_INS5_IJNSA_ILi8EEESH_EEENS5_IJSH_SB_EEEEEEEvNS4_8identityES13_S1D_vS1E_EENS_8epilogue10collective6detail29Sm90TmaWarpSpecializedAdapterINS1H_15DefaultEpilogueISJ_SK_SK_NS1G_6thread17LinearCombinationISJ_Li1EffLNS1L_9ScaleType4KindE0ELNS_15FloatRoundStyleE2ESJ_EENS1_15EpilogueDefaultEEEEEvvEEEEvNT_6ParamsE --------------------------
	.section	.text._ZN7cutlass13device_kernelINS_4gemm6kernel13GemmUniversalIN4cute5tupleIJiiiiEEENS1_10collective13CollectiveMmaINS1_34MainloopSm90TmaGmmaWarpSpecializedILi8ENS5_IJNS4_1CILi1EEESB_SB_EEENS1_35KernelTmaWarpSpecializedCooperativeEEENS5_IJNSA_ILi192EEENSA_ILi256EEENSA_ILi32EEEEEENS_6half_tENS5_IJlSB_lEEESJ_SK_NS4_8TiledMMAINS4_8MMA_AtomIJNS4_4SM904GMMA26MMA_64x256x16_F32F16F16_SSILNSO_5MajorE0ELSQ_0ELNSO_7ScaleInE1ELSR_1EEEEEENS4_6LayoutINS5_IJNSA_ILi2EEESB_SB_EEENS5_IJSB_NSA_ILi0EEESX_EEEEENS5_IJNS4_10UnderscoreES10_S10_EEEEENS4_13SM90_TMA_LOADENS4_14ComposedLayoutINS4_7SwizzleILi2ELi4ELi3EEENS4_18smem_ptr_flag_bitsILi16EEENSU_INS5_IJNSA_ILi8EEESH_EEENS5_IJSH_SB_EEEEEEEvNS4_8identityES13_S1D_vS1E_EENS_8epilogue10collective6detail29Sm90TmaWarpSpecializedAdapterINS1H_15DefaultEpilogueISJ_SK_SK_NS1G_6thread17LinearCombinationISJ_Li1EffLNS1L_9ScaleType4KindE0ELNS_15FloatRoundStyleE2ESJ_EENS1_15EpilogueDefaultEEEEEvvEEEEvNT_6ParamsE,"ax",@progbits
	.align	128
.text._ZN7cutlass13device_kernelINS_4gemm6kernel13GemmUniversalIN4cute5tupleIJiiiiEEENS1_10collective13CollectiveMmaINS1_34MainloopSm90TmaGmmaWarpSpecializedILi8ENS5_IJNS4_1CILi1EEESB_SB_EEENS1_35KernelTmaWarpSpecializedCooperativeEEENS5_IJNSA_ILi192EEENSA_ILi256EEENSA_ILi32EEEEEENS_6half_tENS5_IJlSB_lEEESJ_SK_NS4_8TiledMMAINS4_8MMA_AtomIJNS4_4SM904GMMA26MMA_64x256x16_F32F16F16_SSILNSO_5MajorE0ELSQ_0ELNSO_7ScaleInE1ELSR_1EEEEEENS4_6LayoutINS5_IJNSA_ILi2EEESB_SB_EEENS5_IJSB_NSA_ILi0EEESX_EEEEENS5_IJNS4_10UnderscoreES10_S10_EEEEENS4_13SM90_TMA_LOADENS4_14ComposedLayoutINS4_7SwizzleILi2ELi4ELi3EEENS4_18smem_ptr_flag_bitsILi16EEENSU_INS5_IJNSA_ILi8EEESH_EEENS5_IJSH_SB_EEEEEEEvNS4_8identityES13_S1D_vS1E_EENS_8epilogue10collective6detail29Sm90TmaWarpSpecializedAdapterINS1H_15DefaultEpilogueISJ_SK_SK_NS1G_6thread17LinearCombinationISJ_Li1EffLNS1L_9ScaleType4KindE0ELNS_15FloatRoundStyleE2ESJ_EENS1_15EpilogueDefaultEEEEEvvEEEEvNT_6ParamsE:
        .type           _ZN7cutlass13device_kernelINS_4gemm6kernel13GemmUniversalIN4cute5tupleIJiiiiEEENS1_10collective13CollectiveMmaINS1_34MainloopSm90TmaGmmaWarpSpecializedILi8ENS5_IJNS4_1CILi1EEESB_SB_EEENS1_35KernelTmaWarpSpecializedCooperativeEEENS5_IJNSA_ILi192EEENSA_ILi256EEENSA_ILi32EEEEEENS_6half_tENS5_IJlSB_lEEESJ_SK_NS4_8TiledMMAINS4_8MMA_AtomIJNS4_4SM904GMMA26MMA_64x256x16_F32F16F16_SSILNSO_5MajorE0ELSQ_0ELNSO_7ScaleInE1ELSR_1EEEEEENS4_6LayoutINS5_IJNSA_ILi2EEESB_SB_EEENS5_IJSB_NSA_ILi0EEESX_EEEEENS5_IJNS4_10UnderscoreES10_S10_EEEEENS4_13SM90_TMA_LOADENS4_14ComposedLayoutINS4_7SwizzleILi2ELi4ELi3EEENS4_18smem_ptr_flag_bitsILi16EEENSU_INS5_IJNSA_ILi8EEESH_EEENS5_IJSH_SB_EEEEEEEvNS4_8identityES13_S1D_vS1E_EENS_8epilogue10collective6detail29Sm90TmaWarpSpecializedAdapterINS1H_15DefaultEpilogueISJ_SK_SK_NS1G_6thread17LinearCombinationISJ_Li1EffLNS1L_9ScaleType4KindE0ELNS_15FloatRoundStyleE2ESJ_EENS1_15EpilogueDefaultEEEEEvvEEEEvNT_6ParamsE,@function
        .size           _ZN7cutlass13device_kernelINS_4gemm6kernel13GemmUniversalIN4cute5tupleIJiiiiEEENS1_10collective13CollectiveMmaINS1_34MainloopSm90TmaGmmaWarpSpecializedILi8ENS5_IJNS4_1CILi1EEESB_SB_EEENS1_35KernelTmaWarpSpecializedCooperativeEEENS5_IJNSA_ILi192EEENSA_ILi256EEENSA_ILi32EEEEEENS_6half_tENS5_IJlSB_lEEESJ_SK_NS4_8TiledMMAINS4_8MMA_AtomIJNS4_4SM904GMMA26MMA_64x256x16_F32F16F16_SSILNSO_5MajorE0ELSQ_0ELNSO_7ScaleInE1ELSR_1EEEEEENS4_6LayoutINS5_IJNSA_ILi2EEESB_SB_EEENS5_IJSB_NSA_ILi0EEESX_EEEEENS5_IJNS4_10UnderscoreES10_S10_EEEEENS4_13SM90_TMA_LOADENS4_14ComposedLayoutINS4_7SwizzleILi2ELi4ELi3EEENS4_18smem_ptr_flag_bitsILi16EEENSU_INS5_IJNSA_ILi8EEESH_EEENS5_IJSH_SB_EEEEEEEvNS4_8identityES13_S1D_vS1E_EENS_8epilogue10collective6detail29Sm90TmaWarpSpecializedAdapterINS1H_15DefaultEpilogueISJ_SK_SK_NS1G_6thread17LinearCombinationISJ_Li1EffLNS1L_9ScaleType4KindE0ELNS_15FloatRoundStyleE2ESJ_EENS1_15EpilogueDefaultEEEEEvvEEEEvNT_6ParamsE,(.L_x_585 - _ZN7cutlass13device_kernelINS_4gemm6kernel13GemmUniversalIN4cute5tupleIJiiiiEEENS1_10collective13CollectiveMmaINS1_34MainloopSm90TmaGmmaWarpSpecializedILi8ENS5_IJNS4_1CILi1EEESB_SB_EEENS1_35KernelTmaWarpSpecializedCooperativeEEENS5_IJNSA_ILi192EEENSA_ILi256EEENSA_ILi32EEEEEENS_6half_tENS5_IJlSB_lEEESJ_SK_NS4_8TiledMMAINS4_8MMA_AtomIJNS4_4SM904GMMA26MMA_64x256x16_F32F16F16_SSILNSO_5MajorE0ELSQ_0ELNSO_7ScaleInE1ELSR_1EEEEEENS4_6LayoutINS5_IJNSA_ILi2EEESB_SB_EEENS5_IJSB_NSA_ILi0EEESX_EEEEENS5_IJNS4_10UnderscoreES10_S10_EEEEENS4_13SM90_TMA_LOADENS4_14ComposedLayoutINS4_7SwizzleILi2ELi4ELi3EEENS4_18smem_ptr_flag_bitsILi16EEENSU_INS5_IJNSA_ILi8EEESH_EEENS5_IJSH_SB_EEEEEEEvNS4_8identityES13_S1D_vS1E_EENS_8epilogue10collective6detail29Sm90TmaWarpSpecializedAdapterINS1H_15DefaultEpilogueISJ_SK_SK_NS1G_6thread17LinearCombinationISJ_Li1EffLNS1L_9ScaleType4KindE0ELNS_15FloatRoundStyleE2ESJ_EENS1_15EpilogueDefaultEEEEEvvEEEEvNT_6ParamsE)
        .other          _ZN7cutlass13device_kernelINS_4gemm6kernel13GemmUniversalIN4cute5tupleIJiiiiEEENS1_10collective13CollectiveMmaINS1_34MainloopSm90TmaGmmaWarpSpecializedILi8ENS5_IJNS4_1CILi1EEESB_SB_EEENS1_35KernelTmaWarpSpecializedCooperativeEEENS5_IJNSA_ILi192EEENSA_ILi256EEENSA_ILi32EEEEEENS_6half_tENS5_IJlSB_lEEESJ_SK_NS4_8TiledMMAINS4_8MMA_AtomIJNS4_4SM904GMMA26MMA_64x256x16_F32F16F16_SSILNSO_5MajorE0ELSQ_0ELNSO_7ScaleInE1ELSR_1EEEEEENS4_6LayoutINS5_IJNSA_ILi2EEESB_SB_EEENS5_IJSB_NSA_ILi0EEESX_EEEEENS5_IJNS4_10UnderscoreES10_S10_EEEEENS4_13SM90_TMA_LOADENS4_14ComposedLayoutINS4_7SwizzleILi2ELi4ELi3EEENS4_18smem_ptr_flag_bitsILi16EEENSU_INS5_IJNSA_ILi8EEESH_EEENS5_IJSH_SB_EEEEEEEvNS4_8identityES13_S1D_vS1E_EENS_8epilogue10collective6detail29Sm90TmaWarpSpecializedAdapterINS1H_15DefaultEpilogueISJ_SK_SK_NS1G_6thread17LinearCombinationISJ_Li1EffLNS1L_9ScaleType4KindE0ELNS_15FloatRoundStyleE2ESJ_EENS1_15EpilogueDefaultEEEEEvvEEEEvNT_6ParamsE,@"STO_CUDA_ENTRY STV_DEFAULT"
_ZN7cutlass13device_kernelINS_4gemm6kernel13GemmUniversalIN4cute5tupleIJiiiiEEENS1_10collective13CollectiveMmaINS1_34MainloopSm90TmaGmmaWarpSpecializedILi8ENS5_IJNS4_1CILi1EEESB_SB_EEENS1_35KernelTmaWarpSpecializedCooperativeEEENS5_IJNSA_ILi192EEENSA_ILi256EEENSA_ILi32EEEEEENS_6half_tENS5_IJlSB_lEEESJ_SK_NS4_8TiledMMAINS4_8MMA_AtomIJNS4_4SM904GMMA26MMA_64x256x16_F32F16F16_SSILNSO_5MajorE0ELSQ_0ELNSO_7ScaleInE1ELSR_1EEEEEENS4_6LayoutINS5_IJNSA_ILi2EEESB_SB_EEENS5_IJSB_NSA_ILi0EEESX_EEEEENS5_IJNS4_10UnderscoreES10_S10_EEEEENS4_13SM90_TMA_LOADENS4_14ComposedLayoutINS4_7SwizzleILi2ELi4ELi3EEENS4_18smem_ptr_flag_bitsILi16EEENSU_INS5_IJNSA_ILi8EEESH_EEENS5_IJSH_SB_EEEEEEEvNS4_8identityES13_S1D_vS1E_EENS_8epilogue10collective6detail29Sm90TmaWarpSpecializedAdapterINS1H_15DefaultEpilogueISJ_SK_SK_NS1G_6thread17LinearCombinationISJ_Li1EffLNS1L_9ScaleType4KindE0ELNS_15FloatRoundStyleE2ESJ_EENS1_15EpilogueDefaultEEEEEvvEEEEvNT_6ParamsE:
[----:B------:R-:W0:Y:S02]  /*0000*/  LDC R1, c[0x0][0x28] ;  /* 0x00000a00ff017b82 */ /* 0x000e240000000800 */
[----:B0-----:R-:W-:Y:S01]  /*0010*/  VIADD R1, R1, 0xfffffb20 ;  /* 0xfffffb2001017836 */ /* 0x001fe20000000000 */
[----:B------:R-:W0:Y:S01]  /*0020*/  S2R R2, SR_TID.X ;  /* 0x0000000000027919 */ /* 0x000e220000002100 */
[----:B------:R-:W-:Y:S01]  /*0030*/  ELECT P0, URZ, PT ;  /* 0x00000000003f782f */ /* 0x000fe20003800000 */
[----:B------:R-:W-:Y:S01]  /*0040*/  BSSY B0, `(.L_x_0) ;  /* 0x0000015000007945 */ /* 0x000fe20003800000 */
[--C-:B0-----:R-:W-:Y:S02]  /*0050*/  SHF.R.U32.HI R0, RZ, 0x5, R2.reuse ;  /* 0x00000005ff007819 */ /* 0x101fe40000011602 */
[----:B------:R-:W-:-:S03]  /*0060*/  SHF.R.U32.HI R163, RZ, 0x7, R2 ;  /* 0x00000007ffa37819 */ /* 0x000fc60000011602 */
[----:B------:R-:W0:Y:S04]  /*0070*/  SHFL.IDX PT, R3, R0, RZ, 0x1f ;  /* 0x00001fff00037589 */ /* 0x000e2800000e0000 */
[----:B------:R-:W1:Y:S01]  /*0080*/  SHFL.IDX PT, R2, R163, RZ, 0x1f ;  /* 0x00001fffa3027589 */ /* 0x000e6200000e0000 */
[----:B0-----:R-:W-:Y:S02]  /*0090*/  R2UR UR4, R3 ;  /* 0x00000000030472ca */ /* 0x001fe400000e0000 */
[----:B-1----:R-:W-:-:S11]  /*00a0*/  R2UR UR6, R2 ;  /* 0x00000000020672ca */ /* 0x002fd600000e0000 */
[----:B------:R-:W-:Y:S02]  /*00b0*/  USHF.R.S32.HI UR5, URZ, 0x1f, UR4 ;  /* 0x0000001f3f057899 */ /* 0x000fe40008011404 */
[----:B------:R-:W-:Y:S02]  /*00c0*/  ISETP.NE.OR P0, PT, RZ, UR4, !P0 ;  /* 0x00000004ff007c0c */ /* 0x000fe4000c705670 */
[----:B------:R-:W-:-:S04]  /*00d0*/  ULEA.HI UR5, UR5, UR4, URZ, 0x2 ;  /* 0x0000000405057291 */ /* 0x000fc8000f8f103f */
[----:B------:R-:W-:-:S04]  /*00e0*/  ULOP3.LUT UR5, UR5, 0xfffffffc, URZ, 0xc0, !UPT ;  /* 0xfffffffc05057892 */ /* 0x000fc8000f8ec03f */
[----:B------:R-:W-:-:S03]  /*00f0*/  UIADD3 UR8, UR4, -UR5, URZ ;  /* 0x8000000504087290 */ /* 0x000fc6000fffe03f */
[----:B------:R-:W-:Y:S09]  /*0100*/  @P0 BRA `(.L_x_1) ;  /* 0x0000000000200947 */ /* 0x000ff20003800000 */
[----:B------:R-:W-:Y:S02]  /*0110*/  ULDC.64 UR4, c[0x0][0x198] ;  /* 0x0000660000047ab9 */ /* 0x000fe40000000a00 */
[----:B------:R-:W-:Y:S02]  /*0120*/  UIADD3 UR10, UP0, UR4, 0xf0, URZ ;  /* 0x000000f0040a7890 */ /* 0x000fe4000ff1e03f */
[----:B------:R-:W-:Y:S02]  /*0130*/  UIADD3 UR4, UP1, UR4, 0x1f0, URZ ;  /* 0x000001f004047890 */ /* 0x000fe4000ff3e03f */
[----:B------:R-:W-:Y:S02]  /*0140*/  UIADD3.X UR11, URZ, UR5, URZ, UP0, !UPT ;  /* 0x000000053f0b7290 */ /* 0x000fe400087fe43f */
[----:B------:R-:W-:-:S07]  /*0150*/  UIADD3.X UR5, URZ, UR5, URZ, UP1, !UPT ;  /* 0x000000053f057290 */ /* 0x000fce0008ffe43f */
[----:B------:R0:W-:Y:S02]  /*0160*/  UTMACCTL.PF [UR10] ;  /* 0x000000000a0079b9 */ /* 0x0001e40008040000 */
[----:B------:R0:W-:Y:S02]  /*0170*/  UTMACCTL.PF [UR4] ;  /* 0x00000000040079b9 */ /* 0x0001e40008040000 */
[----:B0-----:R-:W-:Y:S01]  /*0180*/  NOP ;  /* 0x0000000000007918 */ /* 0x001fe20000000000 */
.L_x_1:
[----:B------:R-:W-:Y:S05]  /*0190*/  BSYNC B0 ;  /* 0x0000000000007941 */ /* 0x000fea0003800000 */
.L_x_0:
[----:B------:R-:W0:Y:S01]  /*01a0*/  SHFL.IDX PT, R2, R0, RZ, 0x1f ;  /* 0x00001fff00027589 */ /* 0x000e2200000e0000 */
[----:B------:R-:W-:Y:S01]  /*01b0*/  UISETP.NE.AND UP0, UPT, UR8, 0x3, UPT ;  /* 0x000000030800788c */ /* 0x000fe2000bf05270 */
[----:B------:R-:W-:Y:S01]  /*01c0*/  ISETP.NE.AND P1, PT, RZ, UR6, PT ;  /* 0x00000006ff007c0c */ /* 0x000fe2000bf25270 */
[----:B------:R-:W-:Y:S02]  /*01d0*/  UIADD3 UR10, UR6, -0x1, URZ ;  /* 0xffffffff060a7890 */ /* 0x000fe4000fffe03f */
[----:B------:R-:W-:Y:S02]  /*01e0*/  UISETP.EQ.OR UP0, UPT, UR8, URZ, !UP0 ;  /* 0x0000003f0800728c */ /* 0x000fe4000c702670 */
[----:B------:R-:W-:Y:S02]  /*01f0*/  UISETP.GE.U32.AND UP1, UPT, UR10, 0x2, UPT ;  /* 0x000000020a00788c */ /* 0x000fe4000bf26070 */
[----:B------:R-:W-:-:S04]  /*0200*/  UISETP.EQ.AND UP0, UPT, UR6, URZ, UP0 ;  /* 0x0000003f0600728c */ /* 0x000fc80008702270 */
[----:B------:R-:W-:-:S04]  /*0210*/  USEL UR40, URZ, 0x1, !UP0 ;  /* 0x000000013f287887 */ /* 0x000fc8000c000000 */
[----:B------:R-:W-:Y:S01]  /*0220*/  USEL UR40, UR40, 0x2, UP1 ;  /* 0x0000000228287887 */ /* 0x000fe20008800000 */
[----:B0-----:R-:W-:-:S13]  /*0230*/  ISETP.NE.AND P0, PT, R2, RZ, PT ;  /* 0x000000ff0200720c */ /* 0x001fda0003f05270 */
[----:B------:R-:W-:Y:S05]  /*0240*/  @P0 BRA `(.L_x_2) ;  /* 0x0000000000840947 */ /* 0x000fea0003800000 */
[----:B------:R-:W-:Y:S01]  /*0250*/  ELECT P0, URZ, PT ;  /* 0x00000000003f782f */ /* 0x000fe20003800000 */
[----:B------:R-:W-:-:S12]  /*0260*/  BSSY B0, `(.L_x_2) ;  /* 0x000001f000007945 */ /* 0x000fd80003800000 */
[----:B------:R-:W-:Y:S05]  /*0270*/  @!P0 BRA `(.L_x_3) ;  /* 0x0000000000748947 */ /* 0x000fea0003800000 */
[----:B------:R-:W0:Y:S01]  /*0280*/  S2UR UR9, SR_CgaCtaId ;  /* 0x00000000000979c3 */ /* 0x000e220000008800 */
[----:B------:R-:W-:Y:S01]  /*0290*/  UMOV UR4, 0x400 ;  /* 0x0000040000047882 */ /* 0x000fe20000000000 */
[----:B------:R-:W-:Y:S01]  /*02a0*/  UMOV UR5, 0x1 ;  /* 0x0000000100057882 */ /* 0x000fe20000000000 */
[----:B------:R-:W-:Y:S02]  /*02b0*/  UMOV UR6, 0x100 ;  /* 0x0000010000067882 */ /* 0x000fe40000000000 */
[----:B------:R-:W-:-:S04]  /*02c0*/  UIADD3 UR6, -UR6, 0x100000, URZ ;  /* 0x0010000006067890 */ /* 0x000fc8000fffe13f */
[----:B------:R-:W-:Y:S02]  /*02d0*/  USHF.L.U32 UR7, UR6, 0xb, URZ ;  /* 0x0000000b06077899 */ /* 0x000fe4000800063f */
[----:B------:R-:W-:Y:S02]  /*02e0*/  USHF.L.U32 UR6, UR6, 0x1, URZ ;  /* 0x0000000106067899 */ /* 0x000fe4000800063f */
[----:B0-----:R-:W-:Y:S02]  /*02f0*/  ULEA UR9, UR9, UR4, 0x18 ;  /* 0x0000000409097291 */ /* 0x001fe4000f8ec03f */
[----:B------:R-:W-:-:S04]  /*0300*/  UIADD3 UR4, -UR5, 0x100000, URZ ;  /* 0x0010000005047890 */ /* 0x000fc8000fffe13f */
[----:B------:R-:W-:Y:S02]  /*0310*/  USHF.L.U32 UR5, UR4, 0xb, URZ ;  /* 0x0000000b04057899 */ /* 0x000fe4000800063f */
[----:B------:R-:W-:Y:S01]  /*0320*/  USHF.L.U32 UR4, UR4, 0x1, URZ ;  /* 0x0000000104047899 */ /* 0x000fe2000800063f */
[----:B------:R-:W0:Y:S11]  /*0330*/  FENCE.VIEW.ASYNC.S ;  /* 0x00000000000073c6 */ /* 0x000e360000000000 */
[----:B0-----:R0:W1:Y:S01]  /*0340*/  SYNCS.EXCH.64 URZ, [UR9], UR4 ;  /* 0x00000004093f75b2 */ /* 0x0010620008000100 */
[----:B------:R0:W2:Y:S01]  /*0350*/  SYNCS.EXCH.64 URZ, [UR9+0x40], UR6 ;  /* 0x00004006093f75b2 */ /* 0x0000a20008000100 */
[----:B------:R0:W3:Y:S01]  /*0360*/  SYNCS.EXCH.64 URZ, [UR9+0x8], UR4 ;  /* 0x00000804093f75b2 */ /* 0x0000e20008000100 */
[----:B------:R0:W4:Y:S01]  /*0370*/  SYNCS.EXCH.64 URZ, [UR9+0x48], UR6 ;  /* 0x00004806093f75b2 */ /* 0x0001220008000100 */
[----:B------:R0:W0:Y:S01]  /*0380*/  SYNCS.EXCH.64 URZ, [UR9+0x10], UR4 ;  /* 0x00001004093f75b2 */ /* 0x0000220008000100 */
        /* <DEDUP_REMOVED lines=11> */
[----:B------:R-:W-:Y:S01]  /*0440*/  NOP ;  /* 0x0000000000007918 */ /* 0x000fe20000000000 */
.L_x_3:
[----:B0-----:R-:W-:Y:S05]  /*0450*/  BSYNC B0 ;  /* 0x0000000000007941 */ /* 0x001fea0003800000 */
.L_x_2:
[----:B------:R-:W0:Y:S01]  /*0460*/  SHFL.IDX PT, R0, R0, RZ, 0x1f ;  /* 0x00001fff00007589 */ /* 0x000e2200000e0000 */
[----:B------:R-:W5:Y:S01]  /*0470*/  LDC R2, c[0x0][0x65c] ;  /* 0x00019700ff027b82 */ /* 0x000f620000000800 */
[----:B------:R-:W-:Y:S02]  /*0480*/  ELECT P0, URZ, PT ;  /* 0x00000000003f782f */ /* 0x000fe40003800000 */
[----:B------:R-:W-:Y:S01]  /*0490*/  MOV R3, RZ ;  /* 0x000000ff00037202 */ /* 0x000fe20000000f00 */
[----:B------:R-:W-:Y:S01]  /*04a0*/  UMOV UR4, 0x20 ;  /* 0x0000002000047882 */ /* 0x000fe20000000000 */
[----:B------:R-:W-:Y:S01]  /*04b0*/  NOP ;  /* 0x0000000000007918 */ /* 0x000fe20000000000 */
[----:B------:R-:W-:Y:S01]  /*04c0*/  NOP ;  /* 0x0000000000007918 */ /* 0x000fe20000000000 */
[----:B0-----:R-:W-:Y:S02]  /*04d0*/  ISETP.NE.OR P0, PT, R0, RZ, !P0 ;  /* 0x000000ff0000720c */ /* 0x001fe40004705670 */
[----:B-----5:R-:W-:Y:S01]  /*04e0*/  ISETP.NE.AND P2, PT, R2, 0x1, PT ;  /* 0x000000010200780c */ /* 0x020fe20003f45270 */
[----:B------:R-:W0:Y:S01]  /*04f0*/  S2R R0, SR_CTAID.Y ;  /* 0x0000000000007919 */ /* 0x000e220000002600 */
[----:B------:R-:W5:Y:S09]  /*0500*/  S2R R2, SR_CTAID.X ;  /* 0x0000000000027919 */ /* 0x000f720000002500 */
[----:B------:R-:W-:Y:S01]  /*0510*/  VOTEU.ALL UP0, P0 ;  /* 0x00000000003f7886 */ /* 0x000fe20000000000 */
[----:B------:R-:W-:Y:S01]  /*0520*/  VOTEU.ALL UP1, P0 ;  /* 0x00000000003f7886 */ /* 0x000fe20000020000 */
[----:B------:R-:W5:Y:S01]  /*0530*/  @P2 LDC R7, c[0x0][0x10] ;  /* 0x00000400ff072b82 */ /* 0x000f620000000800 */
[----:B------:R-:W-:-:S02]  /*0540*/  @P2 IMAD.MOV.U32 R5, RZ, RZ, RZ ;  /* 0x000000ffff052224 */ /* 0x000fc400078e00ff */
[----:B------:R-:W-:Y:S01]  /*0550*/  @!UP0 UMOV UR6, 0x400 ;  /* 0x0000040000068882 */ /* 0x000fe20000000000 */
[----:B------:R-:W-:-:S04]  /*0560*/  @!UP0 UIADD3 UR4, -UR4, 0x100000, URZ ;  /* 0x0010000004048890 */ /* 0x000fc8000fffe13f */
[----:B------:R-:W-:Y:S02]  /*0570*/  @!UP0 USHF.L.U32 UR5, UR4, 0xb, URZ ;  /* 0x0000000b04058899 */ /* 0x000fe4000800063f */
[----:B------:R-:W-:Y:S01]  /*0580*/  @!UP0 USHF.L.U32 UR4, UR4, 0x1, URZ ;  /* 0x0000000104048899 */ /* 0x000fe2000800063f */
[----:B------:R-:W-:Y:S01]  /*0590*/  @P2 IMAD.MOV.U32 R17, RZ, RZ, RZ ;  /* 0x000000ffff112224 */ /* 0x000fe200078e00ff */
[----:B------:R-:W1:Y:S08]  /*05a0*/  @!P2 LDC R9, c[0x0][0xc] ;  /* 0x00000300ff09ab82 */ /* 0x000e700000000800 */
[----:B------:R-:W2:Y:S01]  /*05b0*/  @!UP0 S2UR UR7, SR_CgaCtaId ;  /* 0x00000000000789c3 */ /* 0x000ea20000008800 */
[----:B0-----:R-:W-:-:S04]  /*05c0*/  @P2 IMAD.MOV.U32 R4, RZ, RZ, R0 ;  /* 0x000000ffff042224 */ /* 0x001fc800078e0000 */
[----:B-----5:R-:W-:-:S04]  /*05d0*/  @P2 IMAD.WIDE.U32 R6, R2, R7, R4 ;  /* 0x0000000702062225 */ /* 0x020fc800078e0004 */
[----:B------:R-:W-:Y:S02]  /*05e0*/  @P2 IMAD.MOV.U32 R16, RZ, RZ, R6 ;  /* 0x000000ffff102224 */ /* 0x000fe400078e0006 */
[----:B------:R-:W-:Y:S02]  /*05f0*/  @P2 IMAD.IADD R17, R7, 0x1, R17 ;  /* 0x0000000107112824 */ /* 0x000fe400078e0211 */
[----:B-1----:R-:W-:-:S04]  /*0600*/  @!P2 IMAD.WIDE.U32 R4, R9, R0, R2 ;  /* 0x000000000904a225 */ /* 0x002fc800078e0002 */
[----:B------:R-:W-:Y:S02]  /*0610*/  @!P2 IMAD.MOV.U32 R16, RZ, RZ, R4 ;  /* 0x000000ffff10a224 */ /* 0x000fe400078e0004 */
[----:B------:R-:W-:Y:S01]  /*0620*/  @!P2 IMAD.MOV.U32 R17, RZ, RZ, R5 ;  /* 0x000000ffff11a224 */ /* 0x000fe200078e0005 */
[----:B--2---:R-:W-:Y:S02]  /*0630*/  @!UP0 ULEA UR6, UR7, UR6, 0x18 ;  /* 0x0000000607068291 */ /* 0x004fe4000f8ec03f */
[----:B------:R0:W-:Y:S01]  /*0640*/  STL [R1+0x200], R16 ;  /* 0x0002001001007387 */ /* 0x0001e20000100800 */
[----:B------:R-:W-:-:S03]  /*0650*/  VOTEU.ALL UP0, P0 ;  /* 0x00000000003f7886 */ /* 0x000fc60000000000 */
[----:B------:R-:W1:Y:S06]  /*0660*/  FENCE.VIEW.ASYNC.S ;  /* 0x00000000000073c6 */ /* 0x000e6c0000000000 */
[----:B-1----:R0:W3:Y:S01]  /*0670*/  @!UP0 SYNCS.EXCH.64 URZ, [UR6+0x90], UR4 ;  /* 0x00009004063f85b2 */ /* 0x0020e20008000100 */
[----:B------:R0:W3:Y:S01]  /*0680*/  @!UP1 SYNCS.EXCH.64 URZ, [UR6+0x98], UR4 ;  /* 0x00009804063f95b2 */ /* 0x0000e20008000100 */
[----:B------:R-:W-:Y:S01]  /*0690*/  NOP ;  /* 0x0000000000007918 */ /* 0x000fe20000000000 */
[----:B---34-:R-:W-:Y:S06]  /*06a0*/  BAR.SYNC.DEFER_BLOCKING 0x0 ;  /* 0x0000000000007b1d */ /* 0x018fec0000010000 */
[----:B0-----:R-:W-:Y:S05]  /*06b0*/  @!P1 BRA `(.L_x_4) ;  /* 0x0000015c00bc9947 */ /* 0x001fea0003800000 */
[----:B------:R-:W-:-:S06]  /*06c0*/  UISETP.GT.U32.AND UP0, UPT, UR10, 0x1, UPT ;  /* 0x000000010a00788c */ /* 0x000fcc000bf04070 */
[----:B------:R-:W-:-:S13]  /*06d0*/  PLOP3.LUT P0, PT, PT, PT, UP0, 0x80, 0x0 ;  /* 0x000000000000781c */ /* 0x000fda0003f0f008 */
[----:B------:R-:W-:Y:S05]  /*06e0*/  @P0 EXIT ;  /* 0x000000000000094d */ /* 0x000fea0003800000 */
[----:B------:R-:W-:Y:S01]  /*06f0*/  ULDC.64 UR4, c[0x0][0x650] ;  /* 0x0001940000047ab9 */ /* 0x000fe20000000a00 */
[----:B------:R-:W-:Y:S01]  /*0700*/  UMOV UR42, 0xffffffff ;  /* 0xffffffff002a7882 */ /* 0x000fe20000000000 */
[----:B------:R-:W-:Y:S01]  /*0710*/  ISETP.GE.U32.AND P0, PT, R16, UR4, PT ;  /* 0x0000000410007c0c */ /* 0x000fe2000bf06070 */
[----:B------:R-:W-:Y:S01]  /*0720*/  IMAD.MOV.U32 R19, RZ, RZ, -0x1 ;  /* 0xffffffffff137424 */ /* 0x000fe200078e00ff */
[----:B------:R-:W-:Y:S02]  /*0730*/  PRMT R6, RZ, 0x7610, R6 ;  /* 0x00007610ff067816 */ /* 0x000fe40000000006 */
[----:B------:R-:W-:Y:S02]  /*0740*/  ISETP.GE.U32.AND.EX P0, PT, R17, UR5, PT, P0 ;  /* 0x0000000511007c0c */ /* 0x000fe4000bf06100 */
[----:B------:R-:W-:-:S11]  /*0750*/  MOV R22, 0xffffffff ;  /* 0xffffffff00167802 */ /* 0x000fd60000000f00 */
[----:B------:R-:W-:Y:S05]  /*0760*/  @P0 BRA `(.L_x_5) ;  /* 0x0000000400580947 */ /* 0x000fea0003800000 */
[----:B------:R-:W0:Y:S01]  /*0770*/  LDC.64 R12, c[0x0][0x628] ;  /* 0x00018a00ff0c7b82 */ /* 0x000e220000000a00 */
[----:B------:R-:W-:Y:S02]  /*0780*/  IMAD.MOV.U32 R4, RZ, RZ, R16 ;  /* 0x000000ffff047224 */ /* 0x000fe400078e0010 */
[----:B------:R-:W-:-:S05]  /*0790*/  IMAD.MOV.U32 R5, RZ, RZ, R17 ;  /* 0x000000ffff057224 */ /* 0x000fca00078e0011 */
[----:B------:R-:W1:Y:S08]  /*07a0*/  LDC R10, c[0x0][0x630] ;  /* 0x00018c00ff0a7b82 */ /* 0x000e700000000800 */
[----:B------:R-:W2:Y:S01]  /*07b0*/  LDC.64 R14, c[0x0][0x620] ;  /* 0x00018800ff0e7b82 */ /* 0x000ea20000000a00 */
[----:B0-----:R-:W-:-:S04]  /*07c0*/  ISETP.NE.U32.AND P0, PT, R12, RZ, PT ;  /* 0x000000ff0c00720c */ /* 0x001fc80003f05070 */
[----:B------:R-:W-:-:S13]  /*07d0*/  ISETP.NE.AND.EX P0, PT, R13, RZ, PT, P0 ;  /* 0x000000ff0d00720c */ /* 0x000fda0003f05300 */
[----:B-12---:R-:W-:Y:S05]  /*07e0*/  @!P0 BRA `(.L_x_6) ;  /* 0x0000000000288947 */ /* 0x006fea0003800000 */
[----:B------:R-:W0:Y:S02]  /*07f0*/  LDC R9, c[0x0][0x634] ;  /* 0x00018d00ff097b82 */ /* 0x000e240000000800 */
[----:B0-----:R-:W-:-:S05]  /*0800*/  IADD3 R9, P0, R16, R9, RZ ;  /* 0x0000000910097210 */ /* 0x001fca0007f1e0ff */
[----:B------:R-:W-:-:S04]  /*0810*/  IMAD.X R11, RZ, RZ, R17, P0 ;  /* 0x000000ffff0b7224 */ /* 0x000fc800000e0611 */
[----:B------:R-:W-:-:S04]  /*0820*/  IMAD.WIDE.U32 R4, R11, R12, RZ ;  /* 0x0000000c0b047225 */ /* 0x000fc800078e00ff */
[----:B------:R-:W-:-:S04]  /*0830*/  IMAD.WIDE.U32 R6, P0, R9, R13, R4 ;  /* 0x0000000d09067225 */ /* 0x000fc80007800004 */
[----:B------:R-:W-:Y:S01]  /*0840*/  IMAD.WIDE.U32 R4, R9, R12, RZ ;  /* 0x0000000c09047225 */ /* 0x000fe200078e00ff */
[----:B------:R-:W-:-:S03]  /*0850*/  IADD3.X R9, RZ, RZ, RZ, P0, !PT ;  /* 0x000000ffff097210 */ /* 0x000fc600007fe4ff */
[----:B------:R-:W-:Y:S01]  /*0860*/  IMAD.MOV.U32 R8, RZ, RZ, R7 ;  /* 0x000000ffff087224 */ /* 0x000fe200078e0007 */
[----:B------:R-:W-:-:S05]  /*0870*/  IADD3 RZ, P0, R5, R6, RZ ;  /* 0x0000000605ff7210 */ /* 0x000fca0007f1e0ff */
[----:B------:R-:W-:-:S08]  /*0880*/  IMAD.WIDE.U32.X R4, R11, R13, R8, P0 ;  /* 0x0000000d0b047225 */ /* 0x000fd000000e0408 */
.L_x_6:
[-CC-:B------:R-:W-:Y:S01]  /*0890*/  SHF.R.U64 R24, R4, R10.reuse, R5.reuse ;  /* 0x0000000a04187219 */ /* 0x180fe20000001205 */
[----:B------:R-:W0:Y:S01]  /*08a0*/  LDC R8, c[0x0][0x618] ;  /* 0x00018600ff087b82 */ /* 0x000e220000000800 */
[----:B------:R-:W-:Y:S01]  /*08b0*/  SHF.R.U32.HI R4, RZ, R10, R5 ;  /* 0x0000000aff047219 */ /* 0x000fe20000011605 */
[----:B------:R-:W-:Y:S01]  /*08c0*/  ULDC UR4, c[0x0][0x150] ;  /* 0x0000540000047ab9 */ /* 0x000fe20000000800 */
[----:B------:R-:W-:Y:S02]  /*08d0*/  IADD3 R9, P0, RZ, -R24, RZ ;  /* 0x80000018ff097210 */ /* 0x000fe40007f1e0ff */
[----:B------:R-:W-:-:S03]  /*08e0*/  I2FP.F32.U32 R3, R2 ;  /* 0x0000000200037245 */ /* 0x000fc60000201000 */
[----:B------:R-:W1:Y:S01]  /*08f0*/  LDC.64 R20, c[0x0][0x640] ;  /* 0x00019000ff147b82 */ /* 0x000e620000000a00 */
[----:B------:R-:W-:Y:S02]  /*0900*/  IMAD.X R11, RZ, RZ, ~R4, P0 ;  /* 0x000000ffff0b7224 */ /* 0x000fe400000e0e04 */
[----:B------:R-:W-:Y:S01]  /*0910*/  FMUL R3, R3, UR4 ;  /* 0x0000000403037c20 */ /* 0x000fe20008400000 */
[----:B------:R-:W-:Y:S01]  /*0920*/  IMAD.WIDE.U32 R4, R9, R14, R16 ;  /* 0x0000000e09047225 */ /* 0x000fe200078e0010 */
[----:B------:R-:W-:-:S03]  /*0930*/  ULDC UR4, c[0x0][0x154] ;  /* 0x0000550000047ab9 */ /* 0x000fc60000000800 */
[----:B------:R-:W-:Y:S01]  /*0940*/  IMAD R6, R11, R14, RZ ;  /* 0x0000000e0b067224 */ /* 0x000fe200078e02ff */
[----:B------:R-:W2:Y:S01]  /*0950*/  LDC R10, c[0x0][0x608] ;  /* 0x00018200ff0a7b82 */ /* 0x000ea20000000800 */
[----:B------:R-:W3:Y:S02]  /*0960*/  F2I.U32.TRUNC.NTZ R3, R3 ;  /* 0x0000000300037305 */ /* 0x000ee4000020f000 */
[----:B------:R-:W-:-:S04]  /*0970*/  IMAD R9, R9, R15, R6 ;  /* 0x0000000f09097224 */ /* 0x000fc800078e0206 */
[----:B------:R-:W-:Y:S01]  /*0980*/  IMAD.IADD R5, R5, 0x1, R9 ;  /* 0x0000000105057824 */ /* 0x000fe200078e0209 */
[----:B------:R-:W4:Y:S01]  /*0990*/  LDC R7, c[0x0][0x144] ;  /* 0x00005100ff077b82 */ /* 0x000f220000000800 */
[----:B------:R-:W-:-:S03]  /*09a0*/  IMAD.MOV.U32 R9, RZ, RZ, 0x1 ;  /* 0x00000001ff097424 */ /* 0x000fc600078e00ff */
[----:B0-----:R-:W-:Y:S02]  /*09b0*/  SHF.R.U64 R12, R4, R8, R5 ;  /* 0x00000008040c7219 */ /* 0x001fe40000001205 */
[----:B------:R-:W-:Y:S02]  /*09c0*/  I2FP.F32.U32 R4, R0 ;  /* 0x0000000000047245 */ /* 0x000fe40000201000 */
[----:B------:R-:W0:Y:S01]  /*09d0*/  LDC R14, c[0x0][0x658] ;  /* 0x00019600ff0e7b82 */ /* 0x000e220000000800 */
[----:B-1----:R-:W-:Y:S01]  /*09e0*/  ISETP.NE.U32.AND P0, PT, R20, RZ, PT ;  /* 0x000000ff1400720c */ /* 0x002fe20003f05070 */
[----:B---3--:R-:W-:Y:S02]  /*09f0*/  IMAD.MOV R6, RZ, RZ, -R3 ;  /* 0x000000ffff067224 */ /* 0x008fe400078e0a03 */
[----:B------:R-:W-:Y:S01]  /*0a00*/  FMUL R4, R4, UR4 ;  /* 0x0000000404047c20 */ /* 0x000fe20008400000 */
[----:B------:R-:W-:Y:S02]  /*0a10*/  SHF.R.U32.HI R3, RZ, R8, R5 ;  /* 0x00000008ff037219 */ /* 0x000fe40000011605 */
[----:B------:R-:W-:Y:S01]  /*0a20*/  ISETP.NE.AND.EX P0, PT, R21, RZ, PT, P0 ;  /* 0x000000ff1500720c */ /* 0x000fe20003f05300 */
[----:B------:R1:W3:Y:S01]  /*0a30*/  F2I.U32.TRUNC.NTZ R11, R4 ;  /* 0x00000004000b7305 */ /* 0x0002e2000020f000 */
[----:B------:R-:W1:Y:S01]  /*0a40*/  LDC R13, c[0x0][0x148] ;  /* 0x00005200ff0d7b82 */ /* 0x000e620000000800 */
[----:B--2---:R-:W-:-:S02]  /*0a50*/  SHF.R.U64 R25, R12, R10, R3 ;  /* 0x0000000a0c197219 */ /* 0x004fc40000001203 */
[----:B------:R-:W-:Y:S02]  /*0a60*/  SHF.R.U32.HI R3, RZ, R10, R3 ;  /* 0x0000000aff037219 */ /* 0x000fe40000011603 */
[----:B------:R-:W-:-:S03]  /*0a70*/  MOV R5, 0xffffffff ;  /* 0xffffffff00057802 */ /* 0x000fc60000000f00 */
[----:B------:R-:W2:Y:S01]  /*0a80*/  LDC R19, c[0x0][0x600] ;  /* 0x00018000ff137b82 */ /* 0x000ea20000000800 */
[----:B----4-:R-:W-:-:S07]  /*0a90*/  IMAD R8, R7, R6, R2 ;  /* 0x0000000607087224 */ /* 0x010fce00078e0202 */
[----:B------:R-:W4:Y:S01]  /*0aa0*/  LDC R16, c[0x0][0x648] ;  /* 0x00019200ff107b82 */ /* 0x000f220000000800 */
[-C--:B0-----:R-:W-:Y:S02]  /*0ab0*/  SHF.L.U32 R2, R5, R14.reuse, RZ ;  /* 0x0000000e05027219 */ /* 0x081fe400000006ff */
[--C-:B------:R-:W-:Y:S02]  /*0ac0*/  SHF.R.U64 R22, R25, R14, R3.reuse ;  /* 0x0000000e19167219 */ /* 0x100fe40000001203 */
[----:B------:R-:W-:Y:S02]  /*0ad0*/  LOP3.LUT R10, RZ, R2, RZ, 0x33, !PT ;  /* 0x00000002ff0a7212 */ /* 0x000fe400078e33ff */
[-C--:B------:R-:W-:Y:S01]  /*0ae0*/  SHF.R.U32.HI R3, RZ, R14.reuse, R3 ;  /* 0x0000000eff037219 */ /* 0x080fe20000011603 */
[----:B------:R-:W0:Y:S01]  /*0af0*/  LDC R23, c[0x0][0x638] ;  /* 0x00018e00ff177b82 */ /* 0x000e220000000800 */
[----:B------:R-:W-:Y:S01]  /*0b00*/  SHF.L.U32 R9, R9, R14, RZ ;  /* 0x0000000e09097219 */ /* 0x000fe200000006ff */
[----:B------:R-:W-:-:S06]  /*0b10*/  IMAD.MOV.U32 R2, RZ, RZ, R22 ;  /* 0x000000ffff027224 */ /* 0x000fcc00078e0016 */
[----:B------:R-:W0:Y:S01]  /*0b20*/  LDC R18, c[0x0][0x610] ;  /* 0x00018400ff127b82 */ /* 0x000e220000000800 */
[----:B-1-3--:R-:W-:Y:S05]  /*0b30*/  @!P0 BRA `(.L_x_7) ;  /* 0x0000000000288947 */ /* 0x00afea0003800000 */
[----:B------:R-:W1:Y:S02]  /*0b40*/  LDC R7, c[0x0][0x64c] ;  /* 0x00019300ff077b82 */ /* 0x000e640000000800 */
[----:B-1----:R-:W-:-:S05]  /*0b50*/  IADD3 R7, P0, R22, R7, RZ ;  /* 0x0000000716077210 */ /* 0x002fca0007f1e0ff */
[----:B------:R-:W-:-:S04]  /*0b60*/  IMAD.X R15, RZ, RZ, R3, P0 ;  /* 0x000000ffff0f7224 */ /* 0x000fc800000e0603 */
[----:B------:R-:W-:-:S04]  /*0b70*/  IMAD.WIDE.U32 R2, R15, R20, RZ ;  /* 0x000000140f027225 */ /* 0x000fc800078e00ff */
[----:B------:R-:W-:-:S04]  /*0b80*/  IMAD.WIDE.U32 R4, P0, R7, R21, R2 ;  /* 0x0000001507047225 */ /* 0x000fc80007800002 */
[----:B------:R-:W-:Y:S01]  /*0b90*/  IMAD.WIDE.U32 R2, R7, R20, RZ ;  /* 0x0000001407027225 */ /* 0x000fe200078e00ff */
[----:B------:R-:W-:-:S03]  /*0ba0*/  MOV R6, R5 ;  /* 0x0000000500067202 */ /* 0x000fc60000000f00 */
[----:B------:R-:W-:Y:S01]  /*0bb0*/  IMAD.X R7, RZ, RZ, RZ, P0 ;  /* 0x000000ffff077224 */ /* 0x000fe200000e06ff */
[----:B------:R-:W-:-:S05]  /*0bc0*/  IADD3 RZ, P0, R3, R4, RZ ;  /* 0x0000000403ff7210 */ /* 0x000fca0007f1e0ff */
[----:B------:R-:W-:-:S08]  /*0bd0*/  IMAD.WIDE.U32.X R2, R15, R21, R6, P0 ;  /* 0x000000150f027225 */ /* 0x000fd000000e0406 */
.L_x_7:
[----:B----4-:R-:W-:Y:S01]  /*0be0*/  SHF.R.U64 R2, R2, R16, R3 ;  /* 0x0000001002027219 */ /* 0x010fe20000001203 */
[----:B--2---:R-:W-:Y:S01]  /*0bf0*/  VIADD R3, R19, 0xffffffff ;  /* 0xffffffff13037836 */ /* 0x004fe20000000000 */
[----:B------:R-:W-:Y:S01]  /*0c00*/  LOP3.LUT R10, R25, R10, RZ, 0xc0, !PT ;  /* 0x0000000a190a7212 */ /* 0x000fe200078ec0ff */
[----:B------:R-:W-:Y:S01]  /*0c10*/  IMAD.MOV R11, RZ, RZ, -R11 ;  /* 0x000000ffff0b7224 */ /* 0x000fe200078e0a0b */
[----:B------:R-:W-:Y:S01]  /*0c20*/  R2UR UR42, R24 ;  /* 0x00000000182a72ca */ /* 0x000fe200000e0000 */
[----:B------:R-:W-:Y:S01]  /*0c30*/  IMAD.MOV R4, RZ, RZ, -R2 ;  /* 0x000000ffff047224 */ /* 0x000fe200078e0a02 */
[----:B------:R-:W-:Y:S01]  /*0c40*/  LOP3.LUT R3, R12, R3, RZ, 0xc0, !PT ;  /* 0x000000030c037212 */ /* 0x000fe200078ec0ff */
[----:B------:R-:W-:Y:S02]  /*0c50*/  @P2 IMAD R8, R13, R11, R0 ;  /* 0x0000000b0d082224 */ /* 0x000fe400078e0200 */
[----:B------:R-:W-:Y:S02]  /*0c60*/  IMAD R9, R9, R2, R10 ;  /* 0x0000000209097224 */ /* 0x000fe400078e020a */
[----:B0-----:R-:W-:-:S02]  /*0c70*/  IMAD R0, R4, R23, R22 ;  /* 0x0000001704007224 */ /* 0x001fc400078e0216 */
[----:B------:R-:W-:Y:S02]  /*0c80*/  IMAD R8, R9, R18, R8 ;  /* 0x0000001209087224 */ /* 0x000fe400078e0208 */
[----:B------:R-:W-:Y:S02]  /*0c90*/  IMAD R3, R0, R19, R3 ;  /* 0x0000001300037224 */ /* 0x000fe400078e0203 */
[----:B------:R-:W-:-:S03]  /*0ca0*/  IMAD.MOV.U32 R6, RZ, RZ, 0x1 ;  /* 0x00000001ff067424 */ /* 0x000fc600078e00ff */
[----:B------:R-:W-:Y:S02]  /*0cb0*/  SEL R19, R3, R8, !P2 ;  /* 0x0000000803137207 */ /* 0x000fe40005000000 */
[----:B------:R-:W-:-:S07]  /*0cc0*/  SEL R22, R8, R3, !P2 ;  /* 0x0000000308167207 */ /* 0x000fce0005000000 */
.L_x_5:
[----:B------:R-:W-:-:S08]  /*0cd0*/  NOP ;  /* 0x0000000000007918 */ /* 0x000fd00000000000 */
[----:B------:R-:W0:Y:S02]  /*0ce0*/  USETMAXREG.TRY_ALLOC.CTAPOOL UP0, 0xe8 ;  /* 0x000000e8000079c8 */ /* 0x000e240008000600 */
[----:B0-----:R-:W-:-:S13]  /*0cf0*/  PLOP3.LUT P0, PT, PT, PT, UP0, 0x80, 0x0 ;  /* 0x000000000000781c */ /* 0x001fda0003f0f008 */
[----:B------:R-:W-:Y:S05]  /*0d00*/  @!P0 BRA `(.L_x_5) ;  /* 0xfffffffc00f08947 */ /* 0x000fea000383ffff */
[----:B------:R-:W-:Y:S01]  /*0d10*/  ULDC.64 UR4, c[0x0][0x598] ;  /* 0x0001660000047ab9 */ /* 0x000fe20000000a00 */
[----:B------:R-:W-:Y:S01]  /*0d20*/  ULDC.64 UR36, c[0x0][0x208] ;  /* 0x0000820000247ab9 */ /* 0x000fe20000000a00 */
[----:B------:R-:W-:-:S04]  /*0d30*/  ISETP.NE.U32.AND P0, PT, RZ, UR4, PT ;  /* 0x00000004ff007c0c */ /* 0x000fc8000bf05070 */
[----:B------:R-:W-:-:S13]  /*0d40*/  ISETP.NE.AND.EX P0, PT, RZ, UR5, PT, P0 ;  /* 0x00000005ff007c0c */ /* 0x000fda000bf05300 */
[----:B------:R-:W-:Y:S05]  /*0d50*/  @!P0 BRA `(.L_x_8) ;  /* 0x00000000001c8947 */ /* 0x000fea0003800000 */
[----:B------:R-:W0:Y:S02]  /*0d60*/  LDC.64 R2, c[0x0][0x598] ;  /* 0x00016600ff027b82 */ /* 0x000e240000000a00 */
[----:B0-----:R-:W2:Y:S02]  /*0d70*/  LDG.E.64 R2, desc[UR36][R2.64] ;  /* 0x0000002402027981 */ /* 0x001ea4000c1e1b00 */
[----:B--2---:R-:W-:-:S04]  /*0d80*/  ISETP.NE.U32.AND P0, PT, R2, RZ, PT ;  /* 0x000000ff0200720c */ /* 0x004fc80003f05070 */
[----:B------:R-:W-:-:S13]  /*0d90*/  ISETP.NE.AND.EX P0, PT, R3, RZ, PT, P0 ;  /* 0x000000ff0300720c */ /* 0x000fda0003f05300 */
[----:B------:R-:W-:Y:S05]  /*0da0*/  @!P0 BRA `(.L_x_8) ;  /* 0x0000000000088947 */ /* 0x000fea0003800000 */
[----:B------:R0:W5:Y:S01]  /*0db0*/  LD.E R2, desc[UR36][R2.64] ;  /* 0x0000002402027980 */ /* 0x000162000c101900 */
[----:B------:R-:W-:Y:S05]  /*0dc0*/  BRA `(.L_x_9) ;  /* 0x0000000000247947 */ /* 0x000fea0003800000 */
.L_x_8:
[----:B------:R-:W-:Y:S02]  /*0dd0*/  ULDC.64 UR4, c[0x0][0x588] ;  /* 0x0001620000047ab9 */ /* 0x000fe40000000a00 */
[----:B------:R-:W-:-:S04]  /*0de0*/  ISETP.NE.U32.AND P0, PT, RZ, UR4, PT ;  /* 0x00000004ff007c0c */ /* 0x000fc8000bf05070 */
[----:B------:R-:W-:-:S13]  /*0df0*/  ISETP.NE.AND.EX P0, PT, RZ, UR5, PT, P0 ;  /* 0x00000005ff007c0c */ /* 0x000fda000bf05300 */
[----:B------:R-:W-:Y:S05]  /*0e00*/  @!P0 BRA `(.L_x_10) ;  /* 0x00000000000c8947 */ /* 0x000fea0003800000 */
[----:B------:R-:W0:Y:S02]  /*0e10*/  LDC.64 R2, c[0x0][0x588] ;  /* 0x00016200ff027b82 */ /* 0x000e240000000a00 */
[----:B0-----:R1:W5:Y:S01]  /*0e20*/  LDG.E R2, desc[UR36][R2.64] ;  /* 0x0000002402027981 */ /* 0x001362000c1e1900 */
[----:B------:R-:W-:Y:S05]  /*0e30*/  BRA `(.L_x_9) ;  /* 0x0000000000087947 */ /* 0x000fea0003800000 */
.L_x_10:
[----:B------:R-:W-:Y:S02]  /*0e40*/  ULDC UR4, c[0x0][0x580] ;  /* 0x0001600000047ab9 */ /* 0x000fe40000000800 */
[----:B------:R-:W-:-:S07]  /*0e50*/  MOV R2, UR4 ;  /* 0x0000000400027c02 */ /* 0x000fce0008000f00 */
.L_x_9:
[----:B------:R-:W-:Y:S02]  /*0e60*/  ULDC.64 UR4, c[0x0][0x5a0] ;  /* 0x0001680000047ab9 */ /* 0x000fe40000000a00 */
[----:B------:R-:W-:-:S04]  /*0e70*/  ISETP.NE.U32.AND P0, PT, RZ, UR4, PT ;  /* 0x00000004ff007c0c */ /* 0x000fc8000bf05070 */
[----:B------:R-:W-:-:S13]  /*0e80*/  ISETP.NE.AND.EX P0, PT, RZ, UR5, PT, P0 ;  /* 0x00000005ff007c0c */ /* 0x000fda000bf05300 */
[----:B------:R-:W-:Y:S05]  /*0e90*/  @!P0 BRA `(.L_x_11) ;  /* 0x00000000001c8947 */ /* 0x000fea0003800000 */
[----:B------:R-:W2:Y:S02]  /*0ea0*/  LDC.64 R4, c[0x0][0x5a0] ;  /* 0x00016800ff047b82 */ /* 0x000ea40000000a00 */
[----:B--2---:R-:W2:Y:S02]  /*0eb0*/  LDG.E.64 R4, desc[UR36][R4.64] ;  /* 0x0000002404047981 */ /* 0x004ea4000c1e1b00 */
[----:B--2---:R-:W-:-:S04]  /*0ec0*/  ISETP.NE.U32.AND P0, PT, R4, RZ, PT ;  /* 0x000000ff0400720c */ /* 0x004fc80003f05070 */
[----:B------:R-:W-:-:S13]  /*0ed0*/  ISETP.NE.AND.EX P0, PT, R5, RZ, PT, P0 ;  /* 0x000000ff0500720c */ /* 0x000fda0003f05300 */
[----:B------:R-:W-:Y:S05]  /*0ee0*/  @!P0 BRA `(.L_x_11) ;  /* 0x0000000000088947 */ /* 0x000fea0003800000 */
[----:B------:R2:W5:Y:S01]  /*0ef0*/  LD.E R16, desc[UR36][R4.64] ;  /* 0x0000002404107980 */ /* 0x000562000c101900 */
[----:B------:R-:W-:Y:S05]  /*0f00*/  BRA `(.L_x_12) ;  /* 0x0000000000247947 */ /* 0x000fea0003800000 */
.L_x_11:
[----:B------:R-:W-:Y:S02]  /*0f10*/  ULDC.64 UR4, c[0x0][0x590] ;  /* 0x0001640000047ab9 */ /* 0x000fe40000000a00 */
[----:B------:R-:W-:-:S04]  /*0f20*/  ISETP.NE.U32.AND P0, PT, RZ, UR4, PT ;  /* 0x00000004ff007c0c */ /* 0x000fc8000bf05070 */
[----:B------:R-:W-:-:S13]  /*0f30*/  ISETP.NE.AND.EX P0, PT, RZ, UR5, PT, P0 ;  /* 0x00000005ff007c0c */ /* 0x000fda000bf05300 */
[----:B------:R-:W-:Y:S05]  /*0f40*/  @!P0 BRA `(.L_x_13) ;  /* 0x00000000000c8947 */ /* 0x000fea0003800000 */
[----:B------:R-:W2:Y:S02]  /*0f50*/  LDC.64 R4, c[0x0][0x590] ;  /* 0x00016400ff047b82 */ /* 0x000ea40000000a00 */
[----:B--2---:R3:W5:Y:S01]  /*0f60*/  LDG.E R16, desc[UR36][R4.64] ;  /* 0x0000002404107981 */ /* 0x004762000c1e1900 */
[----:B------:R-:W-:Y:S05]  /*0f70*/  BRA `(.L_x_12) ;  /* 0x0000000000087947 */ /* 0x000fea0003800000 */
.L_x_13:
[----:B------:R-:W-:Y:S02]  /*0f80*/  ULDC UR4, c[0x0][0x584] ;  /* 0x0001610000047ab9 */ /* 0x000fe40000000800 */
[----:B------:R-:W-:-:S07]  /*0f90*/  IMAD.U32 R16, RZ, RZ, UR4 ;  /* 0x00000004ff107e24 */ /* 0x000fce000f8e00ff */
.L_x_12:
[----:B------:R-:W-:-:S13]  /*0fa0*/  LOP3.LUT P0, RZ, R6, 0xff, RZ, 0xc0, !PT ;  /* 0x000000ff06ff7812 */ /* 0x000fda000780c0ff */
[----:B------:R-:W-:Y:S05]  /*0fb0*/  @!P0 EXIT ;  /* 0x000000000000894d */ /* 0x000fea0003800000 */
[----:B------:R-:W-:Y:S01]  /*0fc0*/  ULDC UR4, c[0x0][0x28c] ;  /* 0x0000a30000047ab9 */ /* 0x000fe20000000800 */
[----:B------:R-:W-:Y:S01]  /*0fd0*/  UMOV UR38, URZ ;  /* 0x0000003f00267c82 */ /* 0x000fe20008000000 */
[----:B------:R-:W-:Y:S01]  /*0fe0*/  UIADD3 UR4, UR4, 0x1f, URZ ;  /* 0x0000001f04047890 */ /* 0x000fe2000fffe03f */
[----:B------:R-:W-:-:S03]  /*0ff0*/  UMOV UR39, URZ ;  /* 0x0000003f00277c82 */ /* 0x000fc60008000000 */
[----:B------:R-:W-:-:S04]  /*1000*/  USHF.R.S32.HI UR5, URZ, 0x1f, UR4 ;  /* 0x0000001f3f057899 */ /* 0x000fc80008011404 */
[----:B------:R-:W-:-:S04]  /*1010*/  ULEA.HI UR5, UR5, UR4, URZ, 0x5 ;  /* 0x0000000405057291 */ /* 0x000fc8000f8f283f */
[----:B------:R-:W-:-:S12]  /*1020*/  USHF.R.S32.HI UR41, URZ, 0x5, UR5 ;  /* 0x000000053f297899 */ /* 0x000fd80008011405 */
.L_x_541:
[----:B------:R-:W4:Y:S01]  /*1030*/  S2R R0, SR_TID.X ;  /* 0x0000000000007919 */ /* 0x000f220000002100 */
[----:B------:R-:W0:Y:S01]  /*1040*/  S2UR UR7, SR_CgaCtaId ;  /* 0x00000000000779c3 */ /* 0x000e220000008800 */
[----:B------:R-:W-:Y:S02]  /*1050*/  UMOV UR6, 0x400 ;  /* 0x0000040000067882 */ /* 0x000fe40000000000 */
[----:B0-----:R-:W-:Y:S01]  /*1060*/  ULEA UR44, UR7, UR6, 0x18 ;  /* 0x00000006072c7291 */ /* 0x001fe2000f8ec03f */
[----:B----4-:R-:W-:-:S04]  /*1070*/  LOP3.LUT R0, R0, 0x80, RZ, 0xc0, !PT ;  /* 0x0000008000007812 */ /* 0x010fc800078ec0ff */
[----:B------:R-:W-:-:S06]  /*1080*/  SHF.R.U32.HI R0, RZ, 0x7, R0 ;  /* 0x00000007ff007819 */ /* 0x000fcc0000011600 */
[----:B------:R-:W0:Y:S02]  /*1090*/  SHFL.IDX PT, R0, R0, RZ, 0x1f ;  /* 0x00001fff00007589 */ /* 0x000e2400000e0000 */
[----:B0-----:R-:W-:-:S13]  /*10a0*/  R2UR UR4, R0 ;  /* 0x00000000000472ca */ /* 0x001fda00000e0000 */
[----:B------:R-:W-:-:S04]  /*10b0*/  ULEA.HI UR5, UR4, UR4, URZ, 0x1 ;  /* 0x0000000404057291 */ /* 0x000fc8000f8f083f */
[----:B------:R-:W-:-:S04]  /*10c0*/  ULOP3.LUT UR5, UR5, 0xffffe, URZ, 0xc0, !UPT ;  /* 0x000ffffe05057892 */ /* 0x000fc8000f8ec03f */
[----:B------:R-:W-:-:S03]  /*10d0*/  UIADD3 UR5, UR4, -UR5, URZ ;  /* 0x8000000504057290 */ /* 0x000fc6000fffe03f */
[----:B------:R-:W-:Y:S01]  /*10e0*/  ULDC UR4, c[0x0][0x28c] ;  /* 0x0000a30000047ab9 */ /* 0x000fe20000000800 */
[----:B------:R-:W-:Y:S01]  /*10f0*/  ULEA UR5, UR5, UR44, 0xc ;  /* 0x0000002c05057291 */ /* 0x000fe2000f8e603f */
[----:B------:R-:W-:-:S03]  /*1100*/  ISETP.LT.AND P0, PT, RZ, UR4, PT ;  /* 0x00000004ff007c0c */ /* 0x000fc6000bf01270 */
[----:B------:R-:W-:-:S04]  /*1110*/  UIADD3 UR5, UR5, 0x180, URZ ;  /* 0x0000018005057890 */ /* 0x000fc8000fffe03f */
[----:B------:R-:W-:-:S04]  /*1120*/  USHF.R.U32.HI UR5, URZ, 0x4, UR5 ;  /* 0x000000043f057899 */ /* 0x000fc80008011605 */
[----:B------:R-:W-:Y:S02]  /*1130*/  ULOP3.LUT UR43, UR5, 0x3fff, URZ, 0xc0, !UPT ;  /* 0x00003fff052b7892 */ /* 0x000fe4000f8ec03f */
[----:B-12---:R-:W-:Y:S10]  /*1140*/  @P0 BRA `(.L_x_14) ;  /* 0x0000000000400947 */ /* 0x006ff40003800000 */
[----:B------:R-:W-:Y:S01]  /*1150*/  MOV R0, 0x0 ;  /* 0x0000000000007802 */ /* 0x000fe20000000f00 */
[----:B------:R-:W-:Y:S01]  /*1160*/  ULDC.64 UR4, c[0x4][0x68] ;  /* 0x01001a0000047ab9 */ /* 0x000fe20000000a00 */
[----:B------:R-:W-:Y:S01]  /*1170*/  ULDC.64 UR6, c[0x4][0x8] ;  /* 0x0100020000067ab9 */ /* 0x000fe20000000a00 */
[----:B--23--:R-:W-:Y:S01]  /*1180*/  IMAD.U32 R4, RZ, RZ, UR4 ;  /* 0x00000004ff047e24 */ /* 0x00cfe2000f8e00ff */
[----:B------:R0:W2:Y:S01]  /*1190*/  LDC.64 R14, c[0x4][R0] ;  /* 0x01000000000e7b82 */ /* 0x0000a20000000a00 */
[----:B------:R-:W-:Y:S01]  /*11a0*/  IMAD.U32 R5, RZ, RZ, UR5 ;  /* 0x00000005ff057e24 */ /* 0x000fe2000f8e00ff */
[----:B------:R-:W-:Y:S01]  /*11b0*/  ULDC.64 UR4, c[0x4][0x70] ;  /* 0x01001c0000047ab9 */ /* 0x000fe20000000a00 */
[----:B------:R-:W-:Y:S01]  /*11c0*/  IMAD.U32 R10, RZ, RZ, UR6 ;  /* 0x00000006ff0a7e24 */ /* 0x000fe2000f8e00ff */
[----:B------:R-:W-:Y:S01]  /*11d0*/  MOV R7, UR5 ;  /* 0x0000000500077c02 */ /* 0x000fe20008000f00 */
[----:B------:R-:W-:Y:S01]  /*11e0*/  IMAD.U32 R6, RZ, RZ, UR4 ;  /* 0x00000004ff067e24 */ /* 0x000fe2000f8e00ff */
[----:B------:R-:W-:Y:S01]  /*11f0*/  MOV R13, RZ ;  /* 0x000000ff000d7202 */ /* 0x000fe20000000f00 */
[----:B------:R-:W-:-:S02]  /*1200*/  IMAD.U32 R11, RZ, RZ, UR7 ;  /* 0x00000007ff0b7e24 */ /* 0x000fc4000f8e00ff */
[----:B------:R-:W-:Y:S02]  /*1210*/  IMAD.MOV.U32 R8, RZ, RZ, 0x1e1 ;  /* 0x000001e1ff087424 */ /* 0x000fe400078e00ff */
[----:B0-----:R-:W-:-:S07]  /*1220*/  IMAD.MOV.U32 R12, RZ, RZ, 0x1 ;  /* 0x00000001ff0c7424 */ /* 0x001fce00078e00ff */
[----:B------:R-:W-:-:S07]  /*1230*/  LEPC R20, `(.L_x_14) ;  /* 0x000000001014794e */ /* 0x000fce0000000000 */
[----:B-12--5:R-:W-:Y:S05]  /*1240*/  CALL.ABS.NOINC R14 ;  /* 0x000000000e007343 */ /* 0x026fea0003c00000 */
.L_x_14:
[----:B------:R-:W-:-:S06]  /*1250*/  ULOP3.LUT UR4, UR40, 0x1, URZ, 0xfc, !UPT ;  /* 0x0000000128047892 */ /* 0x000fcc000f8efc3f */
[----:B------:R-:W-:-:S05]  /*1260*/  IMAD.U32 R0, RZ, RZ, UR4 ;  /* 0x00000004ff007e24 */ /* 0x000fca000f8e00ff */
[----:B------:R-:W-:-:S13]  /*1270*/  ISETP.NE.AND P0, PT, R0, 0x3, PT ;  /* 0x000000030000780c */ /* 0x000fda0003f05270 */
[----:B------:R-:W-:Y:S05]  /*1280*/  @!P0 BRA `(.L_x_15) ;  /* 0x0000000000048947 */ /* 0x000fea0003800000 */
[----:B------:R-:W-:Y:S01]  /*1290*/  BPT.TRAP 0x1 ;  /* 0x000000040000795c */ /* 0x000fe20000300000 */
.L_x_15:
[----:B-1----:R-:W-:Y:S02]  /*12a0*/  IMAD.U32 R3, RZ, RZ, UR39 ;  /* 0x00000027ff037e24 */ /* 0x002fe4000f8e00ff */
[----:B------:R-:W-:-:S03]  /*12b0*/  IMAD.U32 R0, RZ, RZ, UR38 ;  /* 0x00000026ff007e24 */ /* 0x000fc6000f8e00ff */
[----:B------:R-:W-:Y:S02]  /*12c0*/  LEA R3, R3, UR44, 0x3 ;  /* 0x0000002c03037c11 */ /* 0x000fe4000f8e18ff */
[----:B------:R-:W-:-:S04]  /*12d0*/  SHF.L.U32 R0, R0, 0x1f, RZ ;  /* 0x0000001f00007819 */ /* 0x000fc800000006ff */
[----:B------:R0:W1:Y:S01]  /*12e0*/  SYNCS.PHASECHK.TRANS64.TRYWAIT P1, [R3+URZ], R0 ;  /* 0x00000000030075a7 */ /* 0x000062000802017f */
[----:B------:R-:W-:Y:S05]  /*12f0*/  @!P0 BRA `(.L_x_16) ;  /* 0x0000000000048947 */ /* 0x000fea0003800000 */
[----:B------:R-:W-:Y:S01]  /*1300*/  BPT.TRAP 0x1 ;  /* 0x000000040000795c */ /* 0x000fe20000300000 */
.L_x_16:
[----:B-1----:R-:W-:Y:S05]  /*1310*/  @P1 BRA `(.L_x_17) ;  /* 0x0000000000081947 */ /* 0x002fea0003800000 */
[----:B------:R-:W1:Y:S02]  /*1320*/  SYNCS.PHASECHK.TRANS64.TRYWAIT P1, [R3+URZ], R0 ;  /* 0x00000000030075a7 */ /* 0x000e64000802017f */
[----:B-1----:R-:W-:Y:S05]  /*1330*/  @!P1 BRA `(.L_x_18) ;  /* 0x0000016800e49947 */ /* 0x002fea0003800000 */
.L_x_17:
[----:B------:R-:W-:-:S04]  /*1340*/  UISETP.LT.AND UP0, UPT, UR41, 0x1, UPT ;  /* 0x000000012900788c */ /* 0x000fc8000bf01270 */
[----:B------:R-:W-:-:S04]  /*1350*/  USEL UR4, UR41, 0x1, UP0 ;  /* 0x0000000129047887 */ /* 0x000fc80008000000 */
[----:B------:R-:W-:-:S06]  /*1360*/  UIADD3 UR4, UR41, -UR4, URZ ;  /* 0x8000000429047290 */ /* 0x000fcc000fffe03f */
[----:B01----:R-:W-:Y:S01]  /*1370*/  IMAD.U32 R0, RZ, RZ, UR4 ;  /* 0x00000004ff007e24 */ /* 0x003fe2000f8e00ff */
[----:B------:R-:W-:Y:S01]  /*1380*/  MOV R3, UR4 ;  /* 0x0000000400037c02 */ /* 0x000fe20008000f00 */
[----:B------:R-:W-:Y:S05]  /*1390*/  WARPSYNC.ALL ;  /* 0x0000000000007948 */ /* 0x000fea0003800000 */
[----:B------:R-:W-:Y:S01]  /*13a0*/  ISETP.GE.AND P1, PT, R0, 0x1, PT ;  /* 0x000000010000780c */ /* 0x000fe20003f26270 */
[----:B------:R-:W-:Y:S01]  /*13b0*/  UIADD3 UR4, UR44, 0x18180, URZ ;  /* 0x000181802c047890 */ /* 0x000fe2000fffe03f */
[----:B------:R-:W-:Y:S01]  /*13c0*/  WARPGROUP.ARRIVE ;  /* 0x00000000000079c5 */ /* 0x000fe20000000000 */
[----:B------:R-:W-:Y:S01]  /*13d0*/  UMOV UR9, 0x80000020 ;  /* 0x8000002000097882 */ /* 0x000fe20000000000 */
[----:B------:R-:W-:Y:S01]  /*13e0*/  UMOV UR11, 0x80000020 ;  /* 0x80000020000b7882 */ /* 0x000fe20000000000 */
[----:B------:R-:W-:-:S04]  /*13f0*/  USHF.R.U32.HI UR4, URZ, 0x4, UR4 ;  /* 0x000000043f047899 */ /* 0x000fc80008011604 */
[----:B------:R-:W-:Y:S02]  /*1400*/  ULOP3.LUT UR5, UR4, 0x3fff, URZ, 0xc0, !UPT ;  /* 0x00003fff04057892 */ /* 0x000fe4000f8ec03f */
[----:B------:R-:W-:Y:S02]  /*1410*/  ULOP3.LUT UR4, UR43, 0x10000, URZ, 0xfc, !UPT ;  /* 0x000100002b047892 */ /* 0x000fe4000f8efc3f */
[----:B------:R-:W-:Y:S02]  /*1420*/  ULOP3.LUT UR5, UR5, 0x10000, URZ, 0xfc, !UPT ;  /* 0x0001000005057892 */ /* 0x000fe4000f8efc3f */
[----:B------:R-:W-:Y:S02]  /*1430*/  UIMAD UR6, UR39, 0x300, UR4 ;  /* 0x00000300270678a4 */ /* 0x000fe4000f8e0204 */
[----:B------:R-:W-:-:S05]  /*1440*/  ULEA UR7, UR39, UR5, 0xa ;  /* 0x0000000527077291 */ /* 0x000fca000f8e503f */
[----:B------:R-:W-:Y:S02]  /*1450*/  UMOV UR8, UR6 ;  /* 0x0000000600087c82 */ /* 0x000fe40008000000 */
[----:B------:R-:W-:Y:S02]  /*1460*/  UMOV UR10, UR7 ;  /* 0x00000007000a7c82 */ /* 0x000fe40008000000 */
[----:B------:R-:W-:Y:S01]  /*1470*/  HGMMA.64x256x16.F32 R24, gdesc[UR8], RZ, !UPT, gsb0 ;  /* 0x03e00000081879f0 */ /* 0x000fe2000c0008ff */
[----:B------:R-:W-:Y:S01]  /*1480*/  UIADD3 UR8, UR6, 0x200, URZ ;  /* 0x0000020006087890 */ /* 0x000fe2000fffe03f */
[----:B------:R-:W-:Y:S01]  /*1490*/  UMOV UR9, 0x80000020 ;  /* 0x8000002000097882 */ /* 0x000fe20000000000 */
[----:B------:R-:W-:Y:S02]  /*14a0*/  WARPGROUP.DEPBAR.LE gsb0, 0x0 ;  /* 0x00008000000079c5 */ /* 0x000fe40000010000 */
[----:B------:R-:W-:Y:S01]  /*14b0*/  STL.64 [R1], R24 ;  /* 0x0000001801007387 */ /* 0x000fe20000100a00 */
[----:B------:R-:W-:Y:S01]  /*14c0*/  IMAD.MOV.U32 R227, RZ, RZ, R60 ;  /* 0x000000ffffe37224 */ /* 0x000fe200078e003c */
[----:B------:R-:W-:Y:S01]  /*14d0*/  MOV R223, R64 ;  /* 0x0000004000df7202 */ /* 0x000fe20000000f00 */
[----:B------:R-:W-:Y:S01]  /*14e0*/  IMAD.MOV.U32 R226, RZ, RZ, R61 ;  /* 0x000000ffffe27224 */ /* 0x000fe200078e003d */
[----:B------:R-:W-:Y:S01]  /*14f0*/  STL.64 [R1+0x8], R26 ;  /* 0x0000081a01007387 */ /* 0x000fe20000100a00 */
        /* <DEDUP_REMOVED lines=63> */
[----:B--23--:R-:W-:Y:S01]  /*18f0*/  MOV R5, R149 ;  /* 0x0000009500057202 */ /* 0x00cfe20000000f00 */
[----:B------:R-:W-:Y:S01]  /*1900*/  IMAD.MOV.U32 R178, RZ, RZ, R102 ;  /* 0x000000ffffb27224 */ /* 0x000fe200078e0066 */
[----:B------:R0:W-:Y:S01]  /*1910*/  STL.64 [R1+0x88], R58 ;  /* 0x0000883a01007387 */ /* 0x0001e20000100a00 */
[----:B------:R-:W-:-:S02]  /*1920*/  IMAD.MOV.U32 R179, RZ, RZ, R103 ;  /* 0x000000ffffb37224 */ /* 0x000fc400078e0067 */
[----:B------:R-:W-:Y:S01]  /*1930*/  IMAD.MOV.U32 R181, RZ, RZ, R105 ;  /* 0x000000ffffb57224 */ /* 0x000fe200078e0069 */
[----:B------:R-:W-:Y:S01]  /*1940*/  STL [R1+0x2d8], R163 ;  /* 0x0002d8a301007387 */ /* 0x000fe20000100800 */
[----:B------:R-:W-:Y:S02]  /*1950*/  IMAD.MOV.U32 R182, RZ, RZ, R106 ;  /* 0x000000ffffb67224 */ /* 0x000fe400078e006a */
[----:B------:R-:W-:Y:S02]  /*1960*/  IMAD.MOV.U32 R183, RZ, RZ, R107 ;  /* 0x000000ffffb77224 */ /* 0x000fe400078e006b */
[----:B------:R-:W-:Y:S02]  /*1970*/  IMAD.MOV.U32 R184, RZ, RZ, R108 ;  /* 0x000000ffffb87224 */ /* 0x000fe400078e006c */
[----:B------:R-:W-:Y:S02]  /*1980*/  IMAD.MOV.U32 R186, RZ, RZ, R110 ;  /* 0x000000ffffba7224 */ /* 0x000fe400078e006e */
[----:B------:R-:W-:-:S02]  /*1990*/  IMAD.MOV.U32 R187, RZ, RZ, R111 ;  /* 0x000000ffffbb7224 */ /* 0x000fc400078e006f */
[----:B------:R-:W-:Y:S02]  /*19a0*/  IMAD.MOV.U32 R188, RZ, RZ, R112 ;  /* 0x000000ffffbc7224 */ /* 0x000fe400078e0070 */
        /* <DEDUP_REMOVED lines=31> */
[----:B0-----:R-:W-:-:S06]  /*1ba0*/  WARPGROUP.ARRIVE ;  /* 0x00000000000079c5 */ /* 0x001fcc0000000000 */
[----:B------:R-:W-:Y:S03]  /*1bb0*/  HGMMA.64x256x16.F32 R24, gdesc[UR8], RZ, !UPT, gsb0 ;  /* 0x03e00000081879f0 */ /* 0x000fe6000c0008ff */
[----:B------:R-:W-:Y:S02]  /*1bc0*/  WARPGROUP.DEPBAR.LE gsb0, 0x0 ;  /* 0x00008000000079c5 */ /* 0x000fe40000010000 */
[----:B------:R-:W-:Y:S04]  /*1bd0*/  STL.64 [R1+0x2d0], R150 ;  /* 0x0002d09601007387 */ /* 0x000fe80000100a00 */
        /* <DEDUP_REMOVED lines=24> */
[----:B------:R0:W-:Y:S04]  /*1d60*/  STL.64 [R1+0x208], R100 ;  /* 0x0002086401007387 */ /* 0x0001e80000100a00 */
[----:B0-----:R-:W2:Y:S04]  /*1d70*/  LDL.LU R100, [R1] ;  /* 0x0000000001647983 */ /* 0x001ea80000300800 */
[----:B------:R-:W2:Y:S04]  /*1d80*/  LDL.LU R101, [R1+0x4] ;  /* 0x0000040001657983 */ /* 0x000ea80000300800 */
        /* <DEDUP_REMOVED lines=33> */
[----:B------:R-:W2:Y:S01]  /*1fa0*/  LDL.LU R135, [R1+0x8c] ;  /* 0x00008c0001877983 */ /* 0x000ea20000300800 */
[----:B------:R-:W-:Y:S01]  /*1fb0*/  IMAD.MOV.U32 R136, RZ, RZ, R227 ;  /* 0x000000ffff887224 */ /* 0x000fe200078e00e3 */
[----:B------:R-:W-:Y:S01]  /*1fc0*/  MOV R138, R225 ;  /* 0x000000e1008a7202 */ /* 0x000fe20000000f00 */
[----:B------:R-:W-:Y:S01]  /*1fd0*/  IMAD.MOV.U32 R137, RZ, RZ, R226 ;  /* 0x000000ffff897224 */ /* 0x000fe200078e00e2 */
[----:B------:R-:W-:Y:S01]  /*1fe0*/  MOV R143, R220 ;  /* 0x000000dc008f7202 */ /* 0x000fe20000000f00 */
[----:B------:R-:W-:Y:S01]  /*1ff0*/  IMAD.MOV.U32 R139, RZ, RZ, R224 ;  /* 0x000000ffff8b7224 */ /* 0x000fe200078e00e0 */
[----:B------:R-:W-:Y:S01]  /*2000*/  MOV R148, R215 ;  /* 0x000000d700947202 */ /* 0x000fe20000000f00 */
[----:B------:R-:W-:Y:S01]  /*2010*/  IMAD.MOV.U32 R140, RZ, RZ, R223 ;  /* 0x000000ffff8c7224 */ /* 0x000fe200078e00df */
[----:B------:R-:W-:Y:S01]  /*2020*/  MOV R226, R4 ;  /* 0x0000000400e27202 */ /* 0x000fe20000000f00 */
[----:B------:R-:W-:Y:S01]  /*2030*/  IMAD.MOV.U32 R141, RZ, RZ, R222 ;  /* 0x000000ffff8d7224 */ /* 0x000fe200078e00de */
[----:B------:R-:W-:Y:S01]  /*2040*/  UIADD3 UR8, UR6, 0x2, URZ ;  /* 0x0000000206087890 */ /* 0x000fe2000fffe03f */
[----:B------:R-:W-:Y:S01]  /*2050*/  IMAD.MOV.U32 R142, RZ, RZ, R221 ;  /* 0x000000ffff8e7224 */ /* 0x000fe200078e00dd */
[----:B------:R-:W-:Y:S01]  /*2060*/  MOV R221, R9 ;  /* 0x0000000900dd7202 */ /* 0x000fe20000000f00 */
[----:B------:R-:W-:Y:S01]  /*2070*/  IMAD.MOV.U32 R144, RZ, RZ, R219 ;  /* 0x000000ffff907224 */ /* 0x000fe200078e00db */
[----:B------:R-:W-:Y:S01]  /*2080*/  UIADD3 UR10, UR7, 0x2, URZ ;  /* 0x00000002070a7890 */ /* 0x000fe2000fffe03f */
[----:B------:R-:W-:Y:S01]  /*2090*/  IMAD.MOV.U32 R145, RZ, RZ, R218 ;  /* 0x000000ffff917224 */ /* 0x000fe200078e00da */
[----:B------:R-:W-:Y:S01]  /*20a0*/  UMOV UR9, 0x80000020 ;  /* 0x8000002000097882 */ /* 0x000fe20000000000 */
[----:B------:R-:W-:Y:S01]  /*20b0*/  IMAD.MOV.U32 R146, RZ, RZ, R217 ;  /* 0x000000ffff927224 */ /* 0x000fe200078e00d9 */
[----:B------:R-:W-:Y:S01]  /*20c0*/  UMOV UR11, 0x80000020 ;  /* 0x80000020000b7882 */ /* 0x000fe20000000000 */
[----:B------:R-:W-:Y:S01]  /*20d0*/  IMAD.MOV.U32 R147, RZ, RZ, R216 ;  /* 0x000000ffff937224 */ /* 0x000fe200078e00d8 */
[----:B------:R-:W-:Y:S01]  /*20e0*/  MOV R216, R14 ;  /* 0x0000000e00d87202 */ /* 0x000fe20000000f00 */
[----:B------:R-:W-:-:S02]  /*20f0*/  IMAD.MOV.U32 R149, RZ, RZ, R214 ;  /* 0x000000ffff957224 */ /* 0x000fc400078e00d6 */
[----:B------:R-:W-:Y:S02]  /*2100*/  IMAD.MOV.U32 R150, RZ, RZ, R213 ;  /* 0x000000ffff967224 */ /* 0x000fe400078e00d5 */
[----:B------:R-:W-:Y:S02]  /*2110*/  IMAD.MOV.U32 R151, RZ, RZ, R212 ;  /* 0x000000ffff977224 */ /* 0x000fe400078e00d4 */
[----:B------:R-:W-:Y:S01]  /*2120*/  IMAD.MOV.U32 R163, RZ, RZ, R211 ;  /* 0x000000ffffa37224 */ /* 0x000fe200078e00d3 */
[----:B------:R-:W-:Y:S01]  /*2130*/  MOV R211, R23 ;  /* 0x0000001700d37202 */ /* 0x000fe20000000f00 */
        /* <DEDUP_REMOVED lines=12> */
[----:B------:R-:W-:-:S06]  /*2200*/  IMAD.MOV.U32 R227, RZ, RZ, R0 ;  /* 0x000000ffffe37224 */ /* 0x000fcc00078e0000 */
[----:B--2---:R-:W-:-:S06]  /*2210*/  WARPGROUP.ARRIVE ;  /* 0x00000000000079c5 */ /* 0x004fcc0000000000 */
[----:B------:R-:W-:Y:S03]  /*2220*/  HGMMA.64x256x16.F32 R100, gdesc[UR8], R100, gsb0 ;  /* 0x03e00000086479f0 */ /* 0x000fe60008000864 */
[----:B------:R-:W-:Y:S02]  /*2230*/  WARPGROUP.DEPBAR.LE gsb0, 0x0 ;  /* 0x00008000000079c5 */ /* 0x000fe40000010000 */
[----:B------:R-:W-:Y:S04]  /*2240*/  STL.64 [R1], R100 ;  /* 0x0000006401007387 */ /* 0x000fe80000100a00 */
        /* <DEDUP_REMOVED lines=63> */
[----:B0-----:R1:W5:Y:S04]  /*2640*/  LDL.LU R163, [R1+0x2d8] ;  /* 0x0002d80001a37983 */ /* 0x0013680000300800 */
[----:B------:R-:W2:Y:S04]  /*2650*/  LDL.LU.64 R150, [R1+0x2d0] ;  /* 0x0002d00001967983 */ /* 0x000ea80000300a00 */
        /* <DEDUP_REMOVED lines=24> */
[----:B------:R-:W2:Y:S01]  /*27e0*/  LDL.LU.64 R100, [R1+0x208] ;  /* 0x0002080001647983 */ /* 0x000ea20000300a00 */
[----:B------:R-:W-:Y:S01]  /*27f0*/  UIADD3 UR8, UR6, 0x202, URZ ;  /* 0x0000020206087890 */ /* 0x000fe2000fffe03f */
[----:B------:R-:W-:Y:S01]  /*2800*/  UMOV UR9, 0x80000020 ;  /* 0x8000002000097882 */ /* 0x000fe20000000000 */
[----:B--2---:R-:W-:-:S07]  /*2810*/  WARPGROUP.ARRIVE ;  /* 0x00000000000079c5 */ /* 0x004fce0000000000 */
[----:B------:R-:W-:Y:S03]  /*2820*/  HGMMA.64x256x16.F32 R24, gdesc[UR8], R24, gsb0 ;  /* 0x03e00000081879f0 */ /* 0x000fe60008000818 */
[----:B------:R-:W-:Y:S02]  /*2830*/  WARPGROUP.DEPBAR.LE gsb0, 0x0 ;  /* 0x00008000000079c5 */ /* 0x000fe40000010000 */
[----:B-1----:R-:W-:Y:S05]  /*2840*/  @!P1 BRA `(.L_x_19) ;  /* 0x0000002000b09947 */ /* 0x002fea0003800000 */
[----:B------:R-:W-:-:S04]  /*2850*/  UIADD3 UR6, UR39, 0x1, URZ ;  /* 0x0000000127067890 */ /* 0x000fc8000fffe03f */
[----:B------:R-:W-:-:S04]  /*2860*/  UISETP.NE.AND UP0, UPT, UR6, 0x8, UPT ;  /* 0x000000080600788c */ /* 0x000fc8000bf05270 */
[----:B------:R-:W-:Y:S02]  /*2870*/  USEL UR7, URZ, 0x1, UP0 ;  /* 0x000000013f077887 */ /* 0x000fe40008000000 */
[----:B------:R-:W-:Y:S02]  /*2880*/  USEL UR6, UR6, URZ, UP0 ;  /* 0x0000003f06067287 */ /* 0x000fe40008000000 */
[----:B------:R-:W-:-:S06]  /*2890*/  ULOP3.LUT UR7, UR38, UR7, URZ, 0x3c, !UPT ;  /* 0x0000000726077292 */ /* 0x000fcc000f8e3c3f */
[----:B------:R-:W-:Y:S01]  /*28a0*/  IMAD.U32 R0, RZ, RZ, UR7 ;  /* 0x00000007ff007e24 */ /* 0x000fe2000f8e00ff */
[----:B------:R-:W-:-:S06]  /*28b0*/  UMOV UR7, UR39 ;  /* 0x0000002700077c82 */ /* 0x000fcc0008000000 */
.L_x_26:
[----:B------:R-:W-:Y:S05]  /*28c0*/  @!P0 BRA `(.L_x_20) ;  /* 0x0000000000048947 */ /* 0x000fea0003800000 */
[----:B------:R-:W-:Y:S01]  /*28d0*/  BPT.TRAP 0x1 ;  /* 0x000000040000795c */ /* 0x000fe20000300000 */
.L_x_20:
[----:B------:R-:W0:Y:S01]  /*28e0*/  S2UR UR9, SR_CgaCtaId ;  /* 0x00000000000979c3 */ /* 0x000e220000008800 */
[----:B------:R-:W-:Y:S01]  /*28f0*/  UMOV UR8, 0x400 ;  /* 0x0000040000087882 */ /* 0x000fe20000000000 */
[----:B------:R-:W-:Y:S01]  /*2900*/  SHF.L.U32 R4, R0, 0x1f, RZ ;  /* 0x0000001f00047819 */ /* 0x000fe200000006ff */
[----:B0-----:R-:W-:-:S04]  /*2910*/  ULEA UR14, UR9, UR8, 0x18 ;  /* 0x00000008090e7291 */ /* 0x001fc8000f8ec03f */
[----:B------:R-:W-:-:S09]  /*2920*/  ULEA UR8, UR6, UR14, 0x3 ;  /* 0x0000000e06087291 */ /* 0x000fd2000f8e183f */
[----:B------:R0:W1:Y:S01]  /*2930*/  SYNCS.PHASECHK.TRANS64.TRYWAIT P1, [UR8], R4 ;  /* 0x00000004ff0075a7 */ /* 0x0000620008020148 */
[----:B------:R-:W-:Y:S05]  /*2940*/  @!P0 BRA `(.L_x_21) ;  /* 0x0000000000048947 */ /* 0x000fea0003800000 */
[----:B------:R-:W-:Y:S01]  /*2950*/  BPT.TRAP 0x1 ;  /* 0x000000040000795c */ /* 0x000fe20000300000 */
.L_x_21:
[----:B-1----:R-:W-:Y:S05]  /*2960*/  @P1 BRA `(.L_x_22) ;  /* 0x0000000000081947 */ /* 0x002fea0003800000 */
[----:B------:R-:W1:Y:S02]  /*2970*/  SYNCS.PHASECHK.TRANS64.TRYWAIT P1, [UR8], R4 ;  /* 0x00000004ff0075a7 */ /* 0x000e640008020148 */
[----:B-1----:R-:W-:Y:S05]  /*2980*/  @!P1 BRA `(.L_x_23) ;  /* 0x0000015400649947 */ /* 0x002fea0003800000 */
.L_x_22:
        /* <DEDUP_REMOVED lines=64> */
[----:B--2---:R-:W2:Y:S04]  /*2d90*/  LDL.LU.64 R24, [R1] ;  /* 0x0000000001187983 */ /* 0x004ea80000300a00 */
        /* <DEDUP_REMOVED lines=63> */
[----:B------:R-:W-:-:S02]  /*3190*/  UIMAD UR12, UR6, 0x300, UR4 ;  /* 0x00000300060c78a4 */ /* 0x000fc4000f8e0204 */
[----:B------:R-:W-:Y:S01]  /*31a0*/  ULEA UR13, UR6, UR5, 0xa ;  /* 0x00000005060d7291 */ /* 0x000fe2000f8e503f */
[----:B------:R-:W-:Y:S01]  /*31b0*/  UMOV UR9, 0x80000020 ;  /* 0x8000002000097882 */ /* 0x000fe20000000000 */
[----:B------:R-:W-:-:S03]  /*31c0*/  UMOV UR11, 0x80000020 ;  /* 0x80000020000b7882 */ /* 0x000fc60000000000 */
[----:B------:R-:W-:Y:S02]  /*31d0*/  UMOV UR8, UR12 ;  /* 0x0000000c00087c82 */ /* 0x000fe40008000000 */
[----:B------:R-:W-:Y:S01]  /*31e0*/  UMOV UR10, UR13 ;  /* 0x0000000d000a7c82 */ /* 0x000fe20008000000 */
[----:B--2---:R-:W-:-:S06]  /*31f0*/  WARPGROUP.ARRIVE ;  /* 0x00000000000079c5 */ /* 0x004fcc0000000000 */
[----:B------:R-:W-:Y:S03]  /*3200*/  HGMMA.64x256x16.F32 R24, gdesc[UR8], R24, gsb0 ;  /* 0x03e00000081879f0 */ /* 0x000fe60008000818 */
[----:B------:R-:W-:Y:S02]  /*3210*/  WARPGROUP.DEPBAR.LE gsb0, 0x0 ;  /* 0x00008000000079c5 */ /* 0x000fe40000010000 */
[----:B------:R-:W-:Y:S01]  /*3220*/  STL.64 [R1], R24 ;  /* 0x0000001801007387 */ /* 0x000fe20000100a00 */
[----:B-1----:R-:W-:Y:S01]  /*3230*/  MOV R5, R150 ;  /* 0x0000009600057202 */ /* 0x002fe20000000f00 */
[----:B0-----:R-:W-:Y:S01]  /*3240*/  IMAD.MOV.U32 R4, RZ, RZ, R151 ;  /* 0x000000ffff047224 */ /* 0x001fe200078e0097 */
[----:B------:R-:W-:Y:S01]  /*3250*/  MOV R9, R146 ;  /* 0x0000009200097202 */ /* 0x000fe20000000f00 */
        /* <DEDUP_REMOVED lines=68> */
[----:B------:R0:W-:Y:S01]  /*36a0*/  STL [R1+0x90], R60 ;  /* 0x0000903c01007387 */ /* 0x0001e20000100800 */
[----:B------:R-:W-:Y:S01]  /*36b0*/  IMAD.MOV.U32 R181, RZ, RZ, R105 ;  /* 0x000000ffffb57224 */ /* 0x000fe200078e0069 */
[----:B------:R-:W-:Y:S01]  /*36c0*/  MOV R220, R68 ;  /* 0x0000004400dc7202 */ /* 0x000fe20000000f00 */
[----:B------:R-:W-:Y:S01]  /*36d0*/  IMAD.MOV.U32 R179, RZ, RZ, R103 ;  /* 0x000000ffffb37224 */ /* 0x000fe200078e0067 */
[----:B------:R-:W2:Y:S01]  /*36e0*/  LDL.LU.64 R150, [R1+0x4d8] ;  /* 0x0004d80001967983 */ /* 0x000ea20000300a00 */
[----:B------:R-:W-:Y:S01]  /*36f0*/  IMAD.MOV.U32 R176, RZ, RZ, R100 ;  /* 0x000000ffffb07224 */ /* 0x000fe200078e0064 */
[----:B------:R-:W-:Y:S01]  /*3700*/  MOV R225, R63 ;  /* 0x0000003f00e17202 */ /* 0x000fe20000000f00 */
[----:B------:R-:W-:Y:S01]  /*3710*/  IMAD.MOV.U32 R177, RZ, RZ, R101 ;  /* 0x000000ffffb17224 */ /* 0x000fe200078e0065 */
[----:B------:R-:W2:Y:S01]  /*3720*/  LDL.LU.64 R148, [R1+0x4d0] ;  /* 0x0004d00001947983 */ /* 0x000ea20000300a00 */
[----:B------:R-:W-:-:S02]  /*3730*/  IMAD.MOV.U32 R175, RZ, RZ, R99 ;  /* 0x000000ffffaf7224 */ /* 0x000fc400078e0063 */
[----:B------:R-:W-:Y:S01]  /*3740*/  IMAD.MOV.U32 R172, RZ, RZ, R96 ;  /* 0x000000ffffac7224 */ /* 0x000fe200078e0060 */
[----:B------:R-:W2:Y:S01]  /*3750*/  LDL.LU.64 R146, [R1+0x4c8] ;  /* 0x0004c80001927983 */ /* 0x000ea20000300a00 */
[----:B------:R-:W-:Y:S02]  /*3760*/  IMAD.MOV.U32 R173, RZ, RZ, R97 ;  /* 0x000000ffffad7224 */ /* 0x000fe400078e0061 */
[----:B------:R-:W-:Y:S01]  /*3770*/  IMAD.MOV.U32 R170, RZ, RZ, R94 ;  /* 0x000000ffffaa7224 */ /* 0x000fe200078e005e */
[----:B------:R-:W2:Y:S01]  /*3780*/  LDL.LU.64 R144, [R1+0x4c0] ;  /* 0x0004c00001907983 */ /* 0x000ea20000300a00 */
[----:B------:R-:W-:Y:S02]  /*3790*/  IMAD.MOV.U32 R171, RZ, RZ, R95 ;  /* 0x000000ffffab7224 */ /* 0x000fe400078e005f */
        /* <DEDUP_REMOVED lines=38> */
[----:B------:R-:W-:-:S03]  /*3a00*/  IMAD.MOV.U32 R227, RZ, RZ, R61 ;  /* 0x000000ffffe37224 */ /* 0x000fc600078e003d */
        /* <DEDUP_REMOVED lines=28> */
[----:B0-----:R-:W2:Y:S04]  /*3bd0*/  LDL.LU.64 R60, [R1+0x370] ;  /* 0x00037000013c7983 */ /* 0x001ea80000300a00 */
        /* <DEDUP_REMOVED lines=19> */
[----:B------:R-:W-:-:S02]  /*3d10*/  UMOV UR9, 0x80000020 ;  /* 0x8000002000097882 */ /* 0x000fc40000000000 */
[----:B-----5:R-:W-:Y:S01]  /*3d20*/  STL [R1+0x2d8], R163 ;  /* 0x0002d8a301007387 */ /* 0x020fe20000100800 */
[----:B--2---:R-:W-:-:S06]  /*3d30*/  WARPGROUP.ARRIVE ;  /* 0x00000000000079c5 */ /* 0x004fcc0000000000 */
[----:B------:R-:W-:Y:S03]  /*3d40*/  HGMMA.64x256x16.F32 R24, gdesc[UR8], R24, gsb0 ;  /* 0x03e00000081879f0 */ /* 0x000fe60008000818 */
        /* <DEDUP_REMOVED lines=76> */
[----:B------:R-:W-:-:S02]  /*4210*/  IMAD.MOV.U32 R145, RZ, RZ, R219 ;  /* 0x000000ffff917224 */ /* 0x000fc400078e00db */
[----:B------:R-:W-:Y:S01]  /*4220*/  IMAD.MOV.U32 R146, RZ, RZ, R218 ;  /* 0x000000ffff927224 */ /* 0x000fe200078e00da */
[----:B------:R-:W-:Y:S01]  /*4230*/  MOV R218, R13 ;  /* 0x0000000d00da7202 */ /* 0x000fe20000000f00 */
[----:B------:R-:W-:Y:S02]  /*4240*/  IMAD.MOV.U32 R148, RZ, RZ, R216 ;  /* 0x000000ffff947224 */ /* 0x000fe400078e00d8 */
[----:B------:R-:W-:Y:S02]  /*4250*/  IMAD.MOV.U32 R149, RZ, RZ, R215 ;  /* 0x000000ffff957224 */ /* 0x000fe400078e00d7 */
[----:B------:R-:W-:Y:S01]  /*4260*/  IMAD.MOV.U32 R150, RZ, RZ, R214 ;  /* 0x000000ffff967224 */ /* 0x000fe200078e00d6 */
[----:B------:R-:W-:Y:S01]  /*4270*/  MOV R214, R20 ;  /* 0x0000001400d67202 */ /* 0x000fe20000000f00 */
        /* <DEDUP_REMOVED lines=12> */
[----:B------:R-:W-:Y:S01]  /*4340*/  IMAD.MOV.U32 R227, RZ, RZ, R4 ;  /* 0x000000ffffe37224 */ /* 0x000fe200078e0004 */
[----:B------:R-:W-:Y:S02]  /*4350*/  UIADD3 UR8, UR12, 0x2, URZ ;  /* 0x000000020c087890 */ /* 0x000fe4000fffe03f */
[----:B------:R-:W-:Y:S01]  /*4360*/  UIADD3 UR10, UR13, 0x2, URZ ;  /* 0x000000020d0a7890 */ /* 0x000fe2000fffe03f */
[----:B------:R-:W-:Y:S01]  /*4370*/  UMOV UR9, 0x80000020 ;  /* 0x8000002000097882 */ /* 0x000fe20000000000 */
[----:B------:R-:W-:Y:S01]  /*4380*/  UMOV UR11, 0x80000020 ;  /* 0x80000020000b7882 */ /* 0x000fe20000000000 */
        /* <DEDUP_REMOVED lines=100> */
[----:B------:R-:W-:Y:S01]  /*49d0*/  BPT.TRAP 0x1 ;  /* 0x000000040000795c */ /* 0x000fe20000300000 */
.L_x_24:
[----:B------:R-:W-:Y:S02]  /*49e0*/  UISETP.GT.U32.AND UP0, UPT, UR40, 0x1, UPT ;  /* 0x000000012800788c */ /* 0x000fe4000bf04070 */
[----:B------:R-:W-:-:S04]  /*49f0*/  ULEA UR8, UR7, UR14, 0x3 ;  /* 0x0000000e07087291 */ /* 0x000fc8000f8e183f */
[----:B------:R-:W-:Y:S01]  /*4a00*/  UIADD3 UR8, UR8, 0x40, URZ ;  /* 0x0000004008087890 */ /* 0x000fe2000fffe03f */
[----:B------:R-:W-:-:S03]  /*4a10*/  PLOP3.LUT P1, PT, PT, PT, UP0, 0x80, 0x0 ;  /* 0x000000000000781c */ /* 0x000fc60003f2f008 */
[----:B------:R-:W-:-:S09]  /*4a20*/  UPRMT UR8, URZ, 0x654, UR8 ;  /* 0x000006543f087896 */ /* 0x000fd20008000008 */
[----:B------:R-:W-:Y:S01]  /*4a30*/  SYNCS.ARRIVE.TRANS64.RED.A1T0 RZ, [UR8], RZ ;  /* 0x000000ffffff79a7 */ /* 0x000fe20008100408 */
[----:B------:R-:W-:Y:S05]  /*4a40*/  @P1 BRA `(.L_x_25) ;  /* 0x0000000000041947 */ /* 0x000fea0003800000 */
[----:B------:R-:W-:Y:S01]  /*4a50*/  BPT.TRAP 0x1 ;  /* 0x000000040000795c */ /* 0x000fe20000300000 */
.L_x_25:
[----:B------:R-:W-:Y:S01]  /*4a60*/  UIADD3 UR6, UR6, 0x1, URZ ;  /* 0x0000000106067890 */ /* 0x000fe2000fffe03f */
[C---:B------:R-:W-:Y:S01]  /*4a70*/  ISETP.GT.AND P1, PT, R3.reuse, 0x1, PT ;  /* 0x000000010300780c */ /* 0x040fe20003f24270 */
[----:B------:R-:W-:Y:S01]  /*4a80*/  UIADD3 UR7, UR7, 0x1, URZ ;  /* 0x0000000107077890 */ /* 0x000fe2000fffe03f */
[----:B------:R-:W-:Y:S01]  /*4a90*/  VIADD R3, R3, 0xffffffff ;  /* 0xffffffff03037836 */ /* 0x000fe20000000000 */
[----:B------:R-:W-:Y:S02]  /*4aa0*/  UISETP.NE.AND UP0, UPT, UR6, 0x8, UPT ;  /* 0x000000080600788c */ /* 0x000fe4000bf05270 */
[----:B------:R-:W-:Y:S02]  /*4ab0*/  UISETP.NE.AND UP1, UPT, UR7, 0x8, UPT ;  /* 0x000000080700788c */ /* 0x000fe4000bf25270 */
[----:B------:R-:W-:Y:S02]  /*4ac0*/  USEL UR8, URZ, 0x1, UP0 ;  /* 0x000000013f087887 */ /* 0x000fe40008000000 */
[----:B------:R-:W-:-:S02]  /*4ad0*/  USEL UR6, UR6, URZ, UP0 ;  /* 0x0000003f06067287 */ /* 0x000fc40008000000 */
[----:B------:R-:W-:Y:S02]  /*4ae0*/  USEL UR7, UR7, URZ, UP1 ;  /* 0x0000003f07077287 */ /* 0x000fe40008800000 */
[----:B------:R-:W-:Y:S01]  /*4af0*/  LOP3.LUT R0, R0, UR8, RZ, 0x3c, !PT ;  /* 0x0000000800007c12 */ /* 0x000fe2000f8e3cff */
[----:B------:R-:W-:Y:S09]  /*4b00*/  @P1 BRA `(.L_x_26) ;  /* 0xffffffdc006c1947 */ /* 0x000ff2000383ffff */
.L_x_19:
[----:B------:R-:W0:Y:S02]  /*4b10*/  LDC R0, c[0x0][0x28c] ;  /* 0x0000a300ff007b82 */ /* 0x000e240000000800 */
[----:B0-----:R-:W-:-:S13]  /*4b20*/  ISETP.GE.AND P1, PT, R0, 0x1, PT ;  /* 0x000000010000780c */ /* 0x001fda0003f26270 */
[----:B------:R-:W-:Y:S05]  /*4b30*/  @!P1 BRA `(.L_x_27) ;  /* 0x0000000000449947 */ /* 0x000fea0003800000 */
[----:B------:R-:W-:Y:S05]  /*4b40*/  @!P0 BRA `(.L_x_28) ;  /* 0x0000000000048947 */ /* 0x000fea0003800000 */
[----:B------:R-:W-:Y:S01]  /*4b50*/  BPT.TRAP 0x1 ;  /* 0x000000040000795c */ /* 0x000fe20000300000 */
.L_x_28:
[----:B------:R-:W0:Y:S01]  /*4b60*/  S2UR UR6, SR_CgaCtaId ;  /* 0x00000000000679c3 */ /* 0x000e220000008800 */
[----:B------:R-:W-:Y:S01]  /*4b70*/  UISETP.LT.AND UP0, UPT, UR41, 0x1, UPT ;  /* 0x000000012900788c */ /* 0x000fe2000bf01270 */
[----:B------:R-:W-:-:S03]  /*4b80*/  UMOV UR5, 0x400 ;  /* 0x0000040000057882 */ /* 0x000fc60000000000 */
[----:B------:R-:W-:Y:S02]  /*4b90*/  USEL UR4, UR41, 0x1, UP0 ;  /* 0x0000000129047887 */ /* 0x000fe40008000000 */
[----:B------:R-:W-:Y:S02]  /*4ba0*/  UISETP.GT.U32.AND UP0, UPT, UR40, 0x1, UPT ;  /* 0x000000012800788c */ /* 0x000fe4000bf04070 */
[----:B------:R-:W-:-:S04]  /*4bb0*/  UIADD3 UR4, UR39, UR41, -UR4 ;  /* 0x0000002927047290 */ /* 0x000fc8000fffe804 */
[----:B------:R-:W-:Y:S01]  /*4bc0*/  USHF.L.U32 UR4, UR4, 0x3, URZ ;  /* 0x0000000304047899 */ /* 0x000fe2000800063f */
[----:B------:R-:W-:-:S03]  /*4bd0*/  PLOP3.LUT P0, PT, PT, PT, UP0, 0x80, 0x0 ;  /* 0x000000000000781c */ /* 0x000fc60003f0f008 */
[----:B------:R-:W-:Y:S02]  /*4be0*/  ULOP3.LUT UR4, UR4, 0x38, URZ, 0xc0, !UPT ;  /* 0x0000003804047892 */ /* 0x000fe4000f8ec03f */
[----:B0-----:R-:W-:-:S04]  /*4bf0*/  ULEA UR5, UR6, UR5, 0x18 ;  /* 0x0000000506057291 */ /* 0x001fc8000f8ec03f */
[----:B------:R-:W-:-:S04]  /*4c00*/  UIADD3 UR4, UR5, 0x40, UR4 ;  /* 0x0000004005047890 */ /* 0x000fc8000fffe004 */
[----:B------:R-:W-:-:S09]  /*4c10*/  UPRMT UR4, URZ, 0x654, UR4 ;  /* 0x000006543f047896 */ /* 0x000fd20008000004 */
[----:B------:R-:W-:Y:S01]  /*4c20*/  SYNCS.ARRIVE.TRANS64.RED.A1T0 RZ, [UR4], RZ ;  /* 0x000000ffffff79a7 */ /* 0x000fe20008100404 */
[----:B------:R-:W-:Y:S05]  /*4c30*/  @P0 BRA `(.L_x_27) ;  /* 0x0000000000040947 */ /* 0x000fea0003800000 */
[----:B------:R-:W-:Y:S01]  /*4c40*/  BPT.TRAP 0x1 ;  /* 0x000000040000795c */ /* 0x000fe20000300000 */
.L_x_27:
[----:B------:R-:W0:Y:S01]  /*4c50*/  S2R R7, SR_TID.X ;  /* 0x0000000000077919 */ /* 0x000e220000002100 */
[----:B------:R-:W1:Y:S01]  /*4c60*/  LDC R3, c[0x0][0x288] ;  /* 0x0000a200ff037b82 */ /* 0x000e620000000800 */
[----:B------:R-:W-:Y:S01]  /*4c70*/  IMAD.SHL.U32 R0, R19, 0x100, RZ ;  /* 0x0000010013007824 */ /* 0x000fe200078e00ff */
[----:B-----5:R-:W-:Y:S01]  /*4c80*/  LOP3.LUT R5, R163, 0x1, RZ, 0xc0, !PT ;  /* 0x00000001a3057812 */ /* 0x020fe200078ec0ff */
[----:B------:R-:W-:Y:S01]  /*4c90*/  UIADD3 UR39, UR41, UR39, URZ ;  /* 0x0000002729277290 */ /* 0x000fe2000fffe03f */
[----:B------:R-:W-:Y:S01]  /*4ca0*/  IMAD.MOV.U32 R162, RZ, RZ, -0x1 ;  /* 0xffffffffffa27424 */ /* 0x000fe200078e00ff */
[----:B------:R-:W-:Y:S01]  /*4cb0*/  ULDC UR4, c[0x0][0x284] ;  /* 0x0000a10000047ab9 */ /* 0x000fe20000000800 */
[----:B------:R-:W-:Y:S01]  /*4cc0*/  SHF.L.U32 R18, R5, 0x6, RZ ;  /* 0x0000000605127819 */ /* 0x000fe200000006ff */
[----:B------:R-:W-:Y:S02]  /*4cd0*/  UISETP.GT.U32.AND UP0, UPT, UR39, 0x7, UPT ;  /* 0x000000072700788c */ /* 0x000fe4000bf04070 */
[----:B------:R-:W-:-:S02]  /*4ce0*/  USHF.R.S32.HI UR10, URZ, 0x1f, UR42 ;  /* 0x0000001f3f0a7899 */ /* 0x000fc4000801142a */
[----:B------:R-:W-:Y:S01]  /*4cf0*/  UISETP.LT.U32.AND UP0, UPT, UR41, 0x8, UP0 ;  /* 0x000000082900788c */ /* 0x000fe20008701070 */
[----:B------:R-:W-:Y:S02]  /*4d00*/  ULDC.64 UR8, c[0x0][0x5d0] ;  /* 0x0001740000087ab9 */ /* 0x000fe40000000a00 */
[----:B------:R-:W-:Y:S02]  /*4d10*/  UIMAD UR5, UR10, UR8, URZ ;  /* 0x000000080a0572a4 */ /* 0x000fe4000f8e023f */
[----:B------:R-:W-:Y:S02]  /*4d20*/  USEL UR6, URZ, 0x1, !UP0 ;  /* 0x000000013f067887 */ /* 0x000fe4000c000000 */
[----:B------:R-:W-:Y:S01]  /*4d30*/  UIMAD UR5, UR42, UR9, UR5 ;  /* 0x000000092a0572a4 */ /* 0x000fe2000f8e0205 */
[----:B-1----:R-:W-:Y:S02]  /*4d40*/  ISETP.GE.AND P0, PT, R0, R3, PT ;  /* 0x000000030000720c */ /* 0x002fe40003f06270 */
[C---:B0-----:R-:W-:Y:S01]  /*4d50*/  LOP3.LUT R4, R7.reuse, 0x3, RZ, 0xc0, !PT ;  /* 0x0000000307047812 */ /* 0x041fe200078ec0ff */
[C---:B------:R-:W-:Y:S01]  /*4d60*/  IMAD.SHL.U32 R20, R7.reuse, 0x2, RZ ;  /* 0x0000000207147824 */ /* 0x040fe200078e00ff */
[----:B------:R-:W-:-:S03]  /*4d70*/  LOP3.LUT R6, R7, 0x60, RZ, 0xc0, !PT ;  /* 0x0000006007067812 */ /* 0x000fc600078ec0ff */
[----:B------:R-:W-:Y:S01]  /*4d80*/  IMAD R4, R4, -0x2, R3 ;  /* 0xfffffffe04047824 */ /* 0x000fe200078e0203 */
[----:B------:R-:W-:Y:S02]  /*4d90*/  SHF.R.U32.HI R3, RZ, 0x2, R7 ;  /* 0x00000002ff037819 */ /* 0x000fe40000011607 */
[----:B------:R-:W-:Y:S01]  /*4da0*/  SHF.R.U32.HI R6, RZ, 0x1, R6 ;  /* 0x00000001ff067819 */ /* 0x000fe20000011606 */
[----:B------:R-:W-:Y:S01]  /*4db0*/  IMAD.IADD R0, R4, 0x1, -R0 ;  /* 0x0000000104007824 */ /* 0x000fe200078e0a00 */
[----:B------:R-:W-:Y:S01]  /*4dc0*/  LOP3.LUT R3, R3, 0x7, RZ, 0xc0, !PT ;  /* 0x0000000703037812 */ /* 0x000fe200078ec0ff */
[----:B------:R-:W-:Y:S01]  /*4dd0*/  IMAD R4, R22, 0xc0, RZ ;  /* 0x000000c016047824 */ /* 0x000fe200078e02ff */
[----:B------:R-:W-:Y:S02]  /*4de0*/  LOP3.LUT R20, R20, 0x6, RZ, 0xc0, !PT ;  /* 0x0000000614147812 */ /* 0x000fe400078ec0ff */
[--C-:B------:R-:W-:Y:S02]  /*4df0*/  LOP3.LUT R18, R18, 0x40, R3.reuse, 0xe2, !PT ;  /* 0x0000004012127812 */ /* 0x100fe400078ee203 */
[----:B------:R-:W-:-:S02]  /*4e00*/  IADD3 R3, RZ, -R6, -R3 ;  /* 0x80000006ff037210 */ /* 0x000fc40007ffe803 */
[----:B------:R-:W-:Y:S02]  /*4e10*/  ISETP.GE.OR P0, PT, R4, UR4, P0 ;  /* 0x0000000404007c0c */ /* 0x000fe40008706670 */
[----:B------:R-:W-:Y:S01]  /*4e20*/  PRMT R20, R20, 0x6540, R19 ;  /* 0x0000654014147816 */ /* 0x000fe20000000013 */
[----:B------:R-:W-:Y:S01]  /*4e30*/  IMAD R3, R5, -0x40, R3 ;  /* 0xffffffc005037824 */ /* 0x000fe200078e0203 */
[----:B------:R-:W-:Y:S01]  /*4e40*/  LOP3.LUT R18, R18, R6, RZ, 0xfc, !PT ;  /* 0x0000000612127212 */ /* 0x000fe200078efcff */
[----:B------:R-:W-:Y:S01]  /*4e50*/  IMAD.MOV.U32 R19, RZ, RZ, RZ ;  /* 0x000000ffff137224 */ /* 0x000fe200078e00ff */
[----:B------:R-:W-:Y:S02]  /*4e60*/  SHF.R.S32.HI R21, RZ, 0x1f, R20 ;  /* 0x0000001fff157819 */ /* 0x000fe40000011414 */
[----:B------:R-:W-:Y:S01]  /*4e70*/  IADD3 R3, -R4, UR4, R3 ;  /* 0x0000000404037c10 */ /* 0x000fe2000fffe103 */
[----:B------:R-:W-:Y:S01]  /*4e80*/  USHF.R.U32.HI UR4, URZ, 0x3, UR39 ;  /* 0x000000033f047899 */ /* 0x000fe20008011627 */
[----:B------:R-:W-:Y:S01]  /*4e90*/  MOV R6, UR8 ;  /* 0x0000000800067c02 */ /* 0x000fe20008000f00 */
[----:B------:R-:W-:Y:S01]  /*4ea0*/  ULOP3.LUT UR39, UR39, 0x7, URZ, 0xc0, !UPT ;  /* 0x0000000727277892 */ /* 0x000fe2000f8ec03f */
[----:B------:R-:W-:Y:S01]  /*4eb0*/  IMAD.WIDE R18, R22, 0xc0, R18 ;  /* 0x000000c016127825 */ /* 0x000fe200078e0212 */
[----:B------:R-:W-:-:S03]  /*4ec0*/  ULOP3.LUT UR4, UR4, 0x1, URZ, 0xc0, !UPT ;  /* 0x0000000104047892 */ /* 0x000fc6000f8ec03f */
[----:B------:R-:W-:Y:S01]  /*4ed0*/  IMAD.WIDE.U32 R6, R6, UR42, R20 ;  /* 0x0000002a06067c25 */ /* 0x000fe2000f8e0014 */
[----:B------:R-:W-:-:S03]  /*4ee0*/  UISETP.NE.U32.AND UP1, UPT, UR4, 0x1, UPT ;  /* 0x000000010400788c */ /* 0x000fc6000bf25070 */
[----:B------:R-:W-:Y:S01]  /*4ef0*/  VIADD R7, R7, UR5 ;  /* 0x0000000507077c36 */ /* 0x000fe20008000000 */
[----:B------:R-:W-:-:S04]  /*4f00*/  UISETP.GT.U32.AND UP0, UPT, UR41, 0x7, !UP1 ;  /* 0x000000072900788c */ /* 0x000fc8000cf04070 */
[----:B------:R-:W-:-:S04]  /*4f10*/  USEL UR4, URZ, 0x1, !UP0 ;  /* 0x000000013f047887 */ /* 0x000fc8000c000000 */
[----:B------:R-:W-:Y:S01]  /*4f20*/  ULOP3.LUT UR38, UR4, UR38, UR6, 0x96, !UPT ;  /* 0x0000002604267292 */ /* 0x000fe2000f8e9606 */
[----:B------:R-:W-:Y:S11]  /*4f30*/  @P0 BRA `(.L_x_29) ;  /* 0x0000010c00d40947 */ /* 0x000ff60003800000 */
[----:B------:R-:W-:Y:S01]  /*4f40*/  FSETP.NEU.AND P0, PT, R16, RZ, PT ;  /* 0x000000ff1000720b */ /* 0x000fe20003f0d000 */
[----:B------:R-:W-:Y:S01]  /*4f50*/  ULDC.64 UR4, c[0x0][0x5c8] ;  /* 0x0001720000047ab9 */ /* 0x000fe20000000a00 */
[----:B------:R-:W-:Y:S01]  /*4f60*/  ISETP.GT.AND P3, PT, R3, RZ, PT ;  /* 0x000000ff0300720c */ /* 0x000fe20003f64270 */
[----:B------:R-:W-:Y:S01]  /*4f70*/  IMAD R10, R19, UR4, RZ ;  /* 0x00000004130a7c24 */ /* 0x000fe2000f8e02ff */
[----:B------:R-:W-:Y:S01]  /*4f80*/  BSSY B0, `(.L_x_29) ;  /* 0x00010f0000007945 */ /* 0x000fe20003800000 */
[----:B------:R-:W-:Y:S01]  /*4f90*/  IMAD.WIDE.U32 R6, R18, UR4, R6 ;  /* 0x0000000412067c25 */ /* 0x000fe2000f8e0006 */
[----:B------:R-:W-:-:S03]  /*4fa0*/  ISETP.GT.AND P1, PT, R0, RZ, P3 ;  /* 0x000000ff0000720c */ /* 0x000fc60001f24270 */
[----:B------:R-:W-:-:S04]  /*4fb0*/  IMAD R10, R18, UR5, R10 ;  /* 0x00000005120a7c24 */ /* 0x000fc8000f8e020a */
[----:B------:R-:W-:Y:S01]  /*4fc0*/  IMAD.IADD R10, R7, 0x1, R10 ;  /* 0x00000001070a7824 */ /* 0x000fe200078e020a */
[----:B------:R-:W-:Y:S06]  /*4fd0*/  @!P0 BRA `(.L_x_30) ;  /* 0x000000b800088947 */ /* 0x000fec0003800000 */
[----:B------:R-:W0:Y:S01]  /*4fe0*/  LDC.64 R152, c[0x0][0x5b8] ;  /* 0x00016e00ff987b82 */ /* 0x000e220000000a00 */
[----:B------:R-:W2:Y:S01]  /*4ff0*/  LDL.LU R11, [R1] ;  /* 0x00000000010b7983 */ /* 0x000ea20000300800 */
[----:B------:R-:W-:-:S06]  /*5000*/  ULDC.64 UR6, c[0x0][0x5c0] ;  /* 0x0001700000067ab9 */ /* 0x000fcc0000000a00 */
[----:B------:R-:W1:Y:S08]  /*5010*/  LDC.64 R14, c[0x0][0x5b0] ;  /* 0x00016c00ff0e7b82 */ /* 0x000e700000000a00 */
[----:B------:R-:W3:Y:S01]  /*5020*/  LDC.64 R12, c[0x0][0x5a8] ;  /* 0x00016a00ff0c7b82 */ /* 0x000ee20000000a00 */
[C---:B0-----:R-:W-:Y:S02]  /*5030*/  IMAD R159, R152.reuse, UR10, RZ ;  /* 0x0000000a989f7c24 */ /* 0x041fe4000f8e02ff */
[----:B------:R-:W-:-:S04]  /*5040*/  IMAD.WIDE.U32 R154, R152, UR42, R20 ;  /* 0x0000002a989a7c25 */ /* 0x000fc8000f8e0014 */
[----:B------:R-:W-:Y:S02]  /*5050*/  IMAD R159, R153, UR42, R159 ;  /* 0x0000002a999f7c24 */ /* 0x000fe4000f8e029f */
[-C--:B-1----:R-:W-:Y:S02]  /*5060*/  IMAD R158, R19, R14.reuse, RZ ;  /* 0x0000000e139e7224 */ /* 0x082fe400078e02ff */
[----:B------:R-:W-:Y:S01]  /*5070*/  IMAD.MOV.U32 R22, RZ, RZ, R154 ;  /* 0x000000ffff167224 */ /* 0x000fe200078e009a */
[----:B------:R-:W-:Y:S01]  /*5080*/  IADD3 R23, R155, R159, RZ ;  /* 0x0000009f9b177210 */ /* 0x000fe20007ffe0ff */
[C---:B------:R-:W-:Y:S02]  /*5090*/  IMAD R158, R18.reuse, R15, R158 ;  /* 0x0000000f129e7224 */ /* 0x040fe400078e029e */
[----:B------:R-:W-:-:S04]  /*50a0*/  IMAD.WIDE.U32 R4, R18, R14, R22 ;  /* 0x0000000e12047225 */ /* 0x000fc800078e0016 */
[----:B------:R-:W-:Y:S01]  /*50b0*/  IMAD.IADD R5, R5, 0x1, R158 ;  /* 0x0000000105057824 */ /* 0x000fe200078e029e */
[----:B---3--:R-:W-:-:S04]  /*50c0*/  LEA R8, P0, R4, R12, 0x1 ;  /* 0x0000000c04087211 */ /* 0x008fc800078008ff */
[----:B------:R-:W-:-:S05]  /*50d0*/  LEA.HI.X R9, R4, R13, R5, 0x1, P0 ;  /* 0x0000000d04097211 */ /* 0x000fca00000f0c05 */
[----:B------:R-:W3:Y:S01]  /*50e0*/  @P1 LDG.E.LTC128B.U16 R153, desc[UR36][R8.64] ;  /* 0x0000002408991981 */ /* 0x000ee2000c1e1520 */
[----:B------:R-:W-:Y:S01]  /*50f0*/  BSSY B1, `(.L_x_31) ;  /* 0x0000011000017945 */ /* 0x000fe20003800000 */
[----:B---3--:R-:W-:-:S05]  /*5100*/  HADD2.F32 R4, -RZ, R153.H0_H0 ;  /* 0x20000099ff047230 */ /* 0x008fca0000004100 */
[----:B------:R-:W-:-:S04]  /*5110*/  FMUL R4, R4, R16 ;  /* 0x0000001004047220 */ /* 0x000fc80000400000 */
[----:B--2---:R-:W-:Y:S01]  /*5120*/  FFMA R7, R11, R2, R4 ;  /* 0x000000020b077223 */ /* 0x004fe20000000004 */
[----:B------:R-:W-:-:S04]  /*5130*/  LEA R4, P0, R6, UR6, 0x1 ;  /* 0x0000000606047c11 */ /* 0x000fc8000f8008ff */
[----:B------:R-:W-:Y:S02]  /*5140*/  LEA.HI.X R5, R6, UR7, R10, 0x1, P0 ;  /* 0x0000000706057c11 */ /* 0x000fe400080f0c0a */
[----:B------:R-:W-:-:S05]  /*5150*/  F2FP.F16.F32.PACK_AB R6, RZ, R7 ;  /* 0x00000007ff06723e */ /* 0x000fca00000000ff */
[----:B------:R0:W-:Y:S02]  /*5160*/  @P1 STG.E.U16 desc[UR36][R4.64], R6 ;  /* 0x0000000604001986 */ /* 0x0001e4000c101524 */
[----:B0-----:R-:W-:-:S04]  /*5170*/  IMAD.WIDE.U32 R6, R18, R14, R20 ;  /* 0x0000000e12067225 */ /* 0x001fc800078e0014 */
[----:B------:R-:W-:Y:S02]  /*5180*/  IMAD.IADD R7, R158, 0x1, R7 ;  /* 0x000000019e077824 */ /* 0x000fe400078e0207 */
[----:B------:R-:W-:-:S05]  /*5190*/  IMAD.WIDE.U32 R6, R152, UR42, R6 ;  /* 0x0000002a98067c25 */ /* 0x000fca000f8e0006 */
[----:B------:R-:W-:Y:S02]  /*51a0*/  IADD3 R7, R159, R7, RZ ;  /* 0x000000079f077210 */ /* 0x000fe40007ffe0ff */
[----:B------:R-:W-:-:S04]  /*51b0*/  LEA R10, P0, R6, R12, 0x1 ;  /* 0x0000000c060a7211 */ /* 0x000fc800078008ff */
[----:B------:R-:W-:Y:S02]  /*51c0*/  LEA.HI.X R11, R6, R13, R7, 0x1, P0 ;  /* 0x0000000d060b7211 */ /* 0x000fe400000f0c07 */
[----:B------:R-:W-:-:S13]  /*51d0*/  ISETP.GT.AND P0, PT, R0, 0x1, P3 ;  /* 0x000000010000780c */ /* 0x000fda0001f04270 */
[----:B------:R-:W-:Y:S05]  /*51e0*/  @!P0 BRA `(.L_x_32) ;  /* 0x0000000000048947 */ /* 0x000fea0003800000 */
[----:B------:R0:W5:Y:S02]  /*51f0*/  LDG.E.LTC128B.U16 R153, desc[UR36][R10.64+0x2] ;  /* 0x000002240a997981 */ /* 0x000164000c1e1520 */
.L_x_32:
[----:B------:R-:W-:Y:S05]  /*5200*/  BSYNC B1 ;  /* 0x0000000000017941 */ /* 0x000fea0003800000 */
.L_x_31:
[----:B------:R-:W2:Y:S01]  /*5210*/  LDL.LU R7, [R1+0x4] ;  /* 0x0000040001077983 */ /* 0x000ea20000300800 */
[----:B-----5:R-:W-:Y:S01]  /*5220*/  HADD2.F32 R6, -RZ, R153.H0_H0 ;  /* 0x20000099ff067230 */ /* 0x020fe20000004100 */
[C---:B------:R-:W-:Y:S01]  /*5230*/  SHF.L.U64.HI R157, R14.reuse, 0x3, R15 ;  /* 0x000000030e9d7819 */ /* 0x040fe2000001020f */
[----:B------:R-:W-:Y:S01]  /*5240*/  IMAD.SHL.U32 R156, R14, 0x8, RZ ;  /* 0x000000080e9c7824 */ /* 0x000fe200078e00ff */
[----:B------:R-:W3:Y:S02]  /*5250*/  LDL.LU R160, [R1+0x8] ;  /* 0x0000080001a07983 */ /* 0x000ee40000300800 */
[----:B------:R-:W-:-:S04]  /*5260*/  FMUL R6, R6, R16 ;  /* 0x0000001006067220 */ /* 0x000fc80000400000 */
[----:B--2---:R-:W-:-:S05]  /*5270*/  FFMA R6, R7, R2, R6 ;  /* 0x0000000207067223 */ /* 0x004fca0000000006 */
[----:B------:R-:W-:-:S05]  /*5280*/  F2FP.F16.F32.PACK_AB R6, RZ, R6 ;  /* 0x00000006ff06723e */ /* 0x000fca00000000ff */
[----:B------:R1:W-:Y:S01]  /*5290*/  @P0 STG.E.U16 desc[UR36][R4.64+0x2], R6 ;  /* 0x0000020604000986 */ /* 0x0003e2000c101524 */
[----:B------:R-:W-:-:S04]  /*52a0*/  ISETP.GT.AND P0, PT, R3, 0x8, PT ;  /* 0x000000080300780c */ /* 0x000fc80003f04270 */
[----:B------:R-:W-:Y:S01]  /*52b0*/  ISETP.GT.AND P1, PT, R0, RZ, P0 ;  /* 0x000000ff0000720c */ /* 0x000fe20000724270 */
[----:B-1----:R-:W-:-:S04]  /*52c0*/  IMAD.WIDE.U32 R6, R18, R14, R156 ;  /* 0x0000000e12067225 */ /* 0x002fc800078e009c */
[----:B------:R-:W-:Y:S01]  /*52d0*/  IMAD.IADD R158, R158, 0x1, R7 ;  /* 0x000000019e9e7824 */ /* 0x000fe200078e0207 */
[----:B------:R-:W-:-:S05]  /*52e0*/  IADD3 R7, P2, R154, R6, RZ ;  /* 0x000000069a077210 */ /* 0x000fca0007f5e0ff */
[----:B------:R-:W-:Y:S01]  /*52f0*/  IMAD.X R9, R158, 0x1, R23, P2 ;  /* 0x000000019e097824 */ /* 0x000fe200010e0617 */
[----:B------:R-:W-:-:S04]  /*5300*/  LEA R8, P2, R7, R12, 0x1 ;  /* 0x0000000c07087211 */ /* 0x000fc800078408ff */
[----:B------:R-:W-:-:S05]  /*5310*/  LEA.HI.X R9, R7, R13, R9, 0x1, P2 ;  /* 0x0000000d07097211 */ /* 0x000fca00010f0c09 */
[----:B------:R1:W2:Y:S01]  /*5320*/  @P1 LDG.E.LTC128B.U16 R153, desc[UR36][R8.64] ;  /* 0x0000002408991981 */ /* 0x0002a2000c1e1520 */
[----:B------:R-:W-:Y:S01]  /*5330*/  IADD3 R6, P2, R20, R6, RZ ;  /* 0x0000000614067210 */ /* 0x000fe20007f5e0ff */
[----:B------:R-:W-:Y:S01]  /*5340*/  BSSY B1, `(.L_x_33) ;  /* 0x0000016000017945 */ /* 0x000fe20003800000 */
[----:B------:R-:W-:Y:S02]  /*5350*/  ISETP.GT.AND P4, PT, R0, 0x1, P0 ;  /* 0x000000010000780c */ /* 0x000fe40000784270 */
[----:B------:R-:W-:Y:S02]  /*5360*/  IADD3.X R7, R21, R158, RZ, P2, !PT ;  /* 0x0000009e15077210 */ /* 0x000fe400017fe4ff */
[----:B------:R-:W-:Y:S01]  /*5370*/  MOV R158, UR5 ;  /* 0x00000005009e7c02 */ /* 0x000fe20008000f00 */
[----:B------:R-:W-:-:S04]  /*5380*/  IMAD.WIDE.U32 R6, R152, UR42, R6 ;  /* 0x0000002a98067c25 */ /* 0x000fc8000f8e0006 */
[----:B------:R-:W-:Y:S01]  /*5390*/  IMAD.IADD R7, R159, 0x1, R7 ;  /* 0x000000019f077824 */ /* 0x000fe200078e0207 */
[----:B-1----:R-:W-:-:S04]  /*53a0*/  LEA R8, P2, R6, R12, 0x1 ;  /* 0x0000000c06087211 */ /* 0x002fc800078408ff */
[----:B------:R-:W-:Y:S01]  /*53b0*/  LEA.HI.X R9, R6, R13, R7, 0x1, P2 ;  /* 0x0000000d06097211 */ /* 0x000fe200010f0c07 */
[----:B--2---:R-:W-:-:S05]  /*53c0*/  HADD2.F32 R6, -RZ, R153.H0_H0 ;  /* 0x20000099ff067230 */ /* 0x004fca0000004100 */
[----:B------:R-:W-:-:S04]  /*53d0*/  FMUL R6, R6, R16 ;  /* 0x0000001006067220 */ /* 0x000fc80000400000 */
[----:B---3--:R-:W-:Y:S01]  /*53e0*/  FFMA R7, R160, R2, R6 ;  /* 0x00000002a0077223 */ /* 0x008fe20000000006 */
[----:B------:R-:W-:Y:S02]  /*53f0*/  IMAD.U32 R160, RZ, RZ, UR4 ;  /* 0x00000004ffa07e24 */ /* 0x000fe4000f8e00ff */
[----:B------:R-:W-:Y:S02]  /*5400*/  IMAD.U32 R6, RZ, RZ, UR4 ;  /* 0x00000004ff067e24 */ /* 0x000fe4000f8e00ff */
[----:B------:R-:W-:Y:S01]  /*5410*/  IMAD.SHL.U32 R160, R160, 0x10, RZ ;  /* 0x00000010a0a07824 */ /* 0x000fe200078e00ff */
[----:B------:R-:W-:Y:S02]  /*5420*/  F2FP.F16.F32.PACK_AB R7, RZ, R7 ;  /* 0x00000007ff07723e */ /* 0x000fe400000000ff */
[----:B------:R-:W-:Y:S02]  /*5430*/  SHF.L.U64.HI R158, R6, 0x4, R158 ;  /* 0x00000004069e7819 */ /* 0x000fe4000001029e */
[----:B------:R-:W-:-:S02]  /*5440*/  IADD3 R6, P2, R160, R4, RZ ;  /* 0x00000004a0067210 */ /* 0x000fc40007f5e0ff */
[----:B------:R-:W-:-:S03]  /*5450*/  PRMT R161, R7, 0x7610, R161 ;  /* 0x0000761007a17816 */ /* 0x000fc600000000a1 */
[----:B------:R-:W-:-:S05]  /*5460*/  IMAD.X R7, R158, 0x1, R5, P2 ;  /* 0x000000019e077824 */ /* 0x000fca00010e0605 */
[----:B------:R1:W-:Y:S01]  /*5470*/  @P1 STG.E.U16 desc[UR36][R6.64], R161 ;  /* 0x000000a106001986 */ /* 0x0003e2000c101524 */
[----:B------:R-:W-:Y:S05]  /*5480*/  @!P4 BRA `(.L_x_34) ;  /* 0x000000000004c947 */ /* 0x000fea0003800000 */
[----:B------:R2:W5:Y:S02]  /*5490*/  LDG.E.LTC128B.U16 R153, desc[UR36][R8.64+0x2] ;  /* 0x0000022408997981 */ /* 0x000564000c1e1520 */
.L_x_34:
[----:B------:R-:W-:Y:S05]  /*54a0*/  BSYNC B1 ;  /* 0x0000000000017941 */ /* 0x000fea0003800000 */
.L_x_33:
[----:B------:R-:W3:Y:S01]  /*54b0*/  LDL.LU R164, [R1+0xc] ;  /* 0x00000c0001a47983 */ /* 0x000ee20000300800 */
[----:B-1---5:R-:W-:Y:S01]  /*54c0*/  HADD2.F32 R161, -RZ, R153.H0_H0 ;  /* 0x20000099ffa17230 */ /* 0x022fe20000004100 */
[----:B------:R-:W-:Y:S01]  /*54d0*/  ISETP.GT.AND P1, PT, R0, 0x8, P3 ;  /* 0x000000080000780c */ /* 0x000fe20001f24270 */
[----:B------:R-:W-:Y:S03]  /*54e0*/  BSSY B1, `(.L_x_35) ;  /* 0x0000007000017945 */ /* 0x000fe60003800000 */
[----:B------:R-:W-:-:S04]  /*54f0*/  FMUL R161, R161, R16 ;  /* 0x00000010a1a17220 */ /* 0x000fc80000400000 */
[----:B---3--:R-:W-:-:S05]  /*5500*/  FFMA R161, R164, R2, R161 ;  /* 0x00000002a4a17223 */ /* 0x008fca00000000a1 */
[----:B------:R-:W-:-:S05]  /*5510*/  F2FP.F16.F32.PACK_AB R161, RZ, R161 ;  /* 0x000000a1ffa1723e */ /* 0x000fca00000000ff */
[----:B------:R1:W-:Y:S01]  /*5520*/  @P4 STG.E.U16 desc[UR36][R6.64+0x2], R161 ;  /* 0x000002a106004986 */ /* 0x0003e2000c101524 */
[----:B------:R-:W-:Y:S05]  /*5530*/  @!P1 BRA `(.L_x_36) ;  /* 0x0000000000049947 */ /* 0x000fea0003800000 */
[----:B------:R3:W5:Y:S02]  /*5540*/  LDG.E.LTC128B.U16 R153, desc[UR36][R10.64+0x10] ;  /* 0x000010240a997981 */ /* 0x000764000c1e1520 */
.L_x_36:
[----:B------:R-:W-:Y:S05]  /*5550*/  BSYNC B1 ;  /* 0x0000000000017941 */ /* 0x000fea0003800000 */
.L_x_35:
[----:B------:R-:W4:Y:S01]  /*5560*/  LDL.LU R164, [R1+0x10] ;  /* 0x0000100001a47983 */ /* 0x000f220000300800 */
[----:B-1---5:R-:W-:Y:S01]  /*5570*/  HADD2.F32 R161, -RZ, R153.H0_H0 ;  /* 0x20000099ffa17230 */ /* 0x022fe20000004100 */
[----:B------:R-:W-:Y:S01]  /*5580*/  ISETP.GT.AND P2, PT, R0, 0x9, P3 ;  /* 0x000000090000780c */ /* 0x000fe20001f44270 */
[----:B------:R-:W-:Y:S03]  /*5590*/  BSSY B1, `(.L_x_37) ;  /* 0x0000007000017945 */ /* 0x000fe60003800000 */
[----:B------:R-:W-:-:S04]  /*55a0*/  FMUL R161, R161, R16 ;  /* 0x00000010a1a17220 */ /* 0x000fc80000400000 */
[----:B----4-:R-:W-:-:S05]  /*55b0*/  FFMA R161, R164, R2, R161 ;  /* 0x00000002a4a17223 */ /* 0x010fca00000000a1 */
[----:B------:R-:W-:-:S05]  /*55c0*/  F2FP.F16.F32.PACK_AB R161, RZ, R161 ;  /* 0x000000a1ffa1723e */ /* 0x000fca00000000ff */
[----:B------:R1:W-:Y:S01]  /*55d0*/  @P1 STG.E.U16 desc[UR36][R4.64+0x10], R161 ;  /* 0x000010a104001986 */ /* 0x0003e2000c101524 */
[----:B------:R-:W-:Y:S05]  /*55e0*/  @!P2 BRA `(.L_x_38) ;  /* 0x000000000004a947 */ /* 0x000fea0003800000 */
[----:B------:R4:W5:Y:S02]  /*55f0*/  LDG.E.LTC128B.U16 R153, desc[UR36][R10.64+0x12] ;  /* 0x000012240a997981 */ /* 0x000964000c1e1520 */
.L_x_38:
[----:B------:R-:W-:Y:S05]  /*5600*/  BSYNC B1 ;  /* 0x0000000000017941 */ /* 0x000fea0003800000 */
.L_x_37:
[----:B------:R-:W2:Y:S01]  /*5610*/  LDL.LU R164, [R1+0x14] ;  /* 0x0000140001a47983 */ /* 0x000ea20000300800 */
[----:B-1---5:R-:W-:Y:S01]  /*5620*/  HADD2.F32 R161, -RZ, R153.H0_H0 ;  /* 0x20000099ffa17230 */ /* 0x022fe20000004100 */
[----:B------:R-:W-:Y:S01]  /*5630*/  ISETP.GT.AND P1, PT, R0, 0x8, P0 ;  /* 0x000000080000780c */ /* 0x000fe20000724270 */
[----:B------:R-:W-:Y:S03]  /*5640*/  BSSY B1, `(.L_x_39) ;  /* 0x0000007000017945 */ /* 0x000fe60003800000 */
[----:B------:R-:W-:-:S04]  /*5650*/  FMUL R161, R161, R16 ;  /* 0x00000010a1a17220 */ /* 0x000fc80000400000 */
[----:B--2---:R-:W-:-:S05]  /*5660*/  FFMA R161, R164, R2, R161 ;  /* 0x00000002a4a17223 */ /* 0x004fca00000000a1 */
[----:B------:R-:W-:-:S05]  /*5670*/  F2FP.F16.F32.PACK_AB R161, RZ, R161 ;  /* 0x000000a1ffa1723e */ /* 0x000fca00000000ff */
[----:B------:R1:W-:Y:S01]  /*5680*/  @P2 STG.E.U16 desc[UR36][R4.64+0x12], R161 ;  /* 0x000012a104002986 */ /* 0x0003e2000c101524 */
[----:B------:R-:W-:Y:S05]  /*5690*/  @!P1 BRA `(.L_x_40) ;  /* 0x0000000000049947 */ /* 0x000fea0003800000 */
[----:B------:R2:W5:Y:S02]  /*56a0*/  LDG.E.LTC128B.U16 R153, desc[UR36][R8.64+0x10] ;  /* 0x0000102408997981 */ /* 0x000564000c1e1520 */
.L_x_40:
[----:B------:R-:W-:Y:S05]  /*56b0*/  BSYNC B1 ;  /* 0x0000000000017941 */ /* 0x000fea0003800000 */
.L_x_39:
        /* <DEDUP_REMOVED lines=10> */
.L_x_42:
[----:B------:R-:W-:Y:S05]  /*5760*/  BSYNC B1 ;  /* 0x0000000000017941 */ /* 0x000fea0003800000 */
.L_x_41:
        /* <DEDUP_REMOVED lines=10> */
.L_x_44:
[----:B------:R-:W-:Y:S05]  /*5810*/  BSYNC B1 ;  /* 0x0000000000017941 */ /* 0x000fea0003800000 */
.L_x_43:
        /* <DEDUP_REMOVED lines=10> */
.L_x_46:
[----:B------:R-:W-:Y:S05]  /*58c0*/  BSYNC B1 ;  /* 0x0000000000017941 */ /* 0x000fea0003800000 */
.L_x_45:
        /* <DEDUP_REMOVED lines=10> */
.L_x_48:
[----:B------:R-:W-:Y:S05]  /*5970*/  BSYNC B1 ;  /* 0x0000000000017941 */ /* 0x000fea0003800000 */
.L_x_47:
        /* <DEDUP_REMOVED lines=10> */
.L_x_50:
[----:B------:R-:W-:Y:S05]  /*5a20*/  BSYNC B1 ;  /* 0x0000000000017941 */ /* 0x000fea0003800000 */
.L_x_49:
        /* <DEDUP_REMOVED lines=10> */
.L_x_52:
[----:B------:R-:W-:Y:S05]  /*5ad0*/  BSYNC B1 ;  /* 0x0000000000017941 */ /* 0x000fea0003800000 */
.L_x_51:
        /* <DEDUP_REMOVED lines=10> */
.L_x_54:
[----:B------:R-:W-:Y:S05]  /*5b80*/  BSYNC B1 ;  /* 0x0000000000017941 */ /* 0x000fea0003800000 */
.L_x_53:
        /* <DEDUP_REMOVED lines=10> */
.L_x_56:
[----:B------:R-:W-:Y:S05]  /*5c30*/  BSYNC B1 ;  /* 0x0000000000017941 */ /* 0x000fea0003800000 */
.L_x_55:
        /* <DEDUP_REMOVED lines=10> */
.L_x_58:
[----:B------:R-:W-:Y:S05]  /*5ce0*/  BSYNC B1 ;  /* 0x0000000000017941 */ /* 0x000fea0003800000 */
.L_x_57:
        /* <DEDUP_REMOVED lines=10> */
.L_x_60:
[----:B------:R-:W-:Y:S05]  /*5d90*/  BSYNC B1 ;  /* 0x0000000000017941 */ /* 0x000fea0003800000 */
.L_x_59:
        /* <DEDUP_REMOVED lines=10> */
.L_x_62:
[----:B------:R-:W-:Y:S05]  /*5e40*/  BSYNC B1 ;  /* 0x0000000000017941 */ /* 0x000fea0003800000 */
.L_x_61:
        /* <DEDUP_REMOVED lines=10> */
.L_x_64:
[----:B------:R-:W-:Y:S05]  /*5ef0*/  BSYNC B1 ;  /* 0x0000000000017941 */ /* 0x000fea0003800000 */
.L_x_63:
        /* <DEDUP_REMOVED lines=10> */
.L_x_66:
[----:B------:R-:W-:Y:S05]  /*5fa0*/  BSYNC B1 ;  /* 0x0000000000017941 */ /* 0x000fea0003800000 */
.L_x_65:
        /* <DEDUP_REMOVED lines=10> */
.L_x_68:
[----:B------:R-:W-:Y:S05]  /*6050*/  BSYNC B1 ;  /* 0x0000000000017941 */ /* 0x000fea0003800000 */
.L_x_67:
        /* <DEDUP_REMOVED lines=10> */
.L_x_70:
[----:B------:R-:W-:Y:S05]  /*6100*/  BSYNC B1 ;  /* 0x0000000000017941 */ /* 0x000fea0003800000 */
.L_x_69:
        /* <DEDUP_REMOVED lines=10> */
.L_x_72:
[----:B------:R-:W-:Y:S05]  /*61b0*/  BSYNC B1 ;  /* 0x0000000000017941 */ /* 0x000fea0003800000 */
.L_x_71:
        /* <DEDUP_REMOVED lines=10> */
.L_x_74:
[----:B------:R-:W-:Y:S05]  /*6260*/  BSYNC B1 ;  /* 0x0000000000017941 */ /* 0x000fea0003800000 */
.L_x_73:
        /* <DEDUP_REMOVED lines=10> */
.L_x_76:
[----:B------:R-:W-:Y:S05]  /*6310*/  BSYNC B1 ;  /* 0x0000000000017941 */ /* 0x000fea0003800000 */
.L_x_75:
        /* <DEDUP_REMOVED lines=10> */
.L_x_78:
[----:B------:R-:W-:Y:S05]  /*63c0*/  BSYNC B1 ;  /* 0x0000000000017941 */ /* 0x000fea0003800000 */
.L_x_77:
        /* <DEDUP_REMOVED lines=10> */
.L_x_80:
[----:B------:R-:W-:Y:S05]  /*6470*/  BSYNC B1 ;  /* 0x0000000000017941 */ /* 0x000fea0003800000 */
.L_x_79:
        /* <DEDUP_REMOVED lines=10> */
.L_x_82:
[----:B------:R-:W-:Y:S05]  /*6520*/  BSYNC B1 ;  /* 0x0000000000017941 */ /* 0x000fea0003800000 */
.L_x_81:
        /* <DEDUP_REMOVED lines=10> */
.L_x_84:
[----:B------:R-:W-:Y:S05]  /*65d0*/  BSYNC B1 ;  /* 0x0000000000017941 */ /* 0x000fea0003800000 */
.L_x_83:
        /* <DEDUP_REMOVED lines=10> */
.L_x_86:
[----:B------:R-:W-:Y:S05]  /*6680*/  BSYNC B1 ;  /* 0x0000000000017941 */ /* 0x000fea0003800000 */
.L_x_85:
        /* <DEDUP_REMOVED lines=10> */
.L_x_88:
[----:B------:R-:W-:Y:S05]  /*6730*/  BSYNC B1 ;  /* 0x0000000000017941 */ /* 0x000fea0003800000 */
.L_x_87:
        /* <DEDUP_REMOVED lines=10> */
.L_x_90:
[----:B------:R-:W-:Y:S05]  /*67e0*/  BSYNC B1 ;  /* 0x0000000000017941 */ /* 0x000fea0003800000 */
.L_x_89:
        /* <DEDUP_REMOVED lines=10> */
.L_x_92:
[----:B------:R-:W-:Y:S05]  /*6890*/  BSYNC B1 ;  /* 0x0000000000017941 */ /* 0x000fea0003800000 */
.L_x_91:
        /* <DEDUP_REMOVED lines=10> */
.L_x_94:
[----:B------:R-:W-:Y:S05]  /*6940*/  BSYNC B1 ;  /* 0x0000000000017941 */ /* 0x000fea0003800000 */
.L_x_93:
        /* <DEDUP_REMOVED lines=10> */
.L_x_96:
[----:B------:R-:W-:Y:S05]  /*69f0*/  BSYNC B1 ;  /* 0x0000000000017941 */ /* 0x000fea0003800000 */
.L_x_95:
        /* <DEDUP_REMOVED lines=10> */
.L_x_98:
[----:B------:R-:W-:Y:S05]  /*6aa0*/  BSYNC B1 ;  /* 0x0000000000017941 */ /* 0x000fea0003800000 */
.L_x_97:
        /* <DEDUP_REMOVED lines=10> */
.L_x_100:
[----:B------:R-:W-:Y:S05]  /*6b50*/  BSYNC B1 ;  /* 0x0000000000017941 */ /* 0x000fea0003800000 */
.L_x_99:
        /* <DEDUP_REMOVED lines=10> */
.L_x_102:
[----:B------:R-:W-:Y:S05]  /*6c00*/  BSYNC B1 ;  /* 0x0000000000017941 */ /* 0x000fea0003800000 */
.L_x_101:
        /* <DEDUP_REMOVED lines=10> */
.L_x_104:
[----:B------:R-:W-:Y:S05]  /*6cb0*/  BSYNC B1 ;  /* 0x0000000000017941 */ /* 0x000fea0003800000 */
.L_x_103:
        /* <DEDUP_REMOVED lines=10> */
.L_x_106:
[----:B------:R-:W-:Y:S05]  /*6d60*/  BSYNC B1 ;  /* 0x0000000000017941 */ /* 0x000fea0003800000 */
.L_x_105:
        /* <DEDUP_REMOVED lines=10> */
.L_x_108:
[----:B------:R-:W-:Y:S05]  /*6e10*/  BSYNC B1 ;  /* 0x0000000000017941 */ /* 0x000fea0003800000 */
.L_x_107:
        /* <DEDUP_REMOVED lines=10> */
.L_x_110:
[----:B------:R-:W-:Y:S05]  /*6ec0*/  BSYNC B1 ;  /* 0x0000000000017941 */ /* 0x000fea0003800000 */
.L_x_109:
        /* <DEDUP_REMOVED lines=10> */
.L_x_112:
[----:B------:R-:W-:Y:S05]  /*6f70*/  BSYNC B1 ;  /* 0x0000000000017941 */ /* 0x000fea0003800000 */
.L_x_111:
        /* <DEDUP_REMOVED lines=10> */
.L_x_114:
[----:B------:R-:W-:Y:S05]  /*7020*/  BSYNC B1 ;  /* 0x0000000000017941 */ /* 0x000fea0003800000 */
.L_x_113:
        /* <DEDUP_REMOVED lines=10> */
.L_x_116:
[----:B------:R-:W-:Y:S05]  /*70d0*/  BSYNC B1 ;  /* 0x0000000000017941 */ /* 0x000fea0003800000 */
.L_x_115:
        /* <DEDUP_REMOVED lines=10> */
.L_x_118:
[----:B------:R-:W-:Y:S05]  /*7180*/  BSYNC B1 ;  /* 0x0000000000017941 */ /* 0x000fea0003800000 */
.L_x_117:
        /* <DEDUP_REMOVED lines=10> */
.L_x_120:
[----:B------:R-:W-:Y:S05]  /*7230*/  BSYNC B1 ;  /* 0x0000000000017941 */ /* 0x000fea0003800000 */
.L_x_119:
        /* <DEDUP_REMOVED lines=10> */
.L_x_122:
[----:B------:R-:W-:Y:S05]  /*72e0*/  BSYNC B1 ;  /* 0x0000000000017941 */ /* 0x000fea0003800000 */
.L_x_121:
        /* <DEDUP_REMOVED lines=10> */
.L_x_124:
[----:B------:R-:W-:Y:S05]  /*7390*/  BSYNC B1 ;  /* 0x0000000000017941 */ /* 0x000fea0003800000 */
.L_x_123:
        /* <DEDUP_REMOVED lines=10> */
.L_x_126:
[----:B------:R-:W-:Y:S05]  /*7440*/  BSYNC B1 ;  /* 0x0000000000017941 */ /* 0x000fea0003800000 */
.L_x_125:
        /* <DEDUP_REMOVED lines=10> */
.L_x_128:
[----:B------:R-:W-:Y:S05]  /*74f0*/  BSYNC B1 ;  /* 0x0000000000017941 */ /* 0x000fea0003800000 */
.L_x_127:
        /* <DEDUP_REMOVED lines=10> */
.L_x_130:
[----:B------:R-:W-:Y:S05]  /*75a0*/  BSYNC B1 ;  /* 0x0000000000017941 */ /* 0x000fea0003800000 */
.L_x_129:
        /* <DEDUP_REMOVED lines=10> */
.L_x_132:
[----:B------:R-:W-:Y:S05]  /*7650*/  BSYNC B1 ;  /* 0x0000000000017941 */ /* 0x000fea0003800000 */
.L_x_131:
        /* <DEDUP_REMOVED lines=10> */
.L_x_134:
[----:B------:R-:W-:Y:S05]  /*7700*/  BSYNC B1 ;  /* 0x0000000000017941 */ /* 0x000fea0003800000 */
.L_x_133:
        /* <DEDUP_REMOVED lines=10> */
.L_x_136:
[----:B------:R-:W-:Y:S05]  /*77b0*/  BSYNC B1 ;  /* 0x0000000000017941 */ /* 0x000fea0003800000 */
.L_x_135:
        /* <DEDUP_REMOVED lines=10> */
.L_x_138:
[----:B------:R-:W-:Y:S05]  /*7860*/  BSYNC B1 ;  /* 0x0000000000017941 */ /* 0x000fea0003800000 */
.L_x_137:
        /* <DEDUP_REMOVED lines=10> */
.L_x_140:
[----:B------:R-:W-:Y:S05]  /*7910*/  BSYNC B1 ;  /* 0x0000000000017941 */ /* 0x000fea0003800000 */
.L_x_139:
        /* <DEDUP_REMOVED lines=10> */
.L_x_142:
[----:B------:R-:W-:Y:S05]  /*79c0*/  BSYNC B1 ;  /* 0x0000000000017941 */ /* 0x000fea0003800000 */
.L_x_141:
        /* <DEDUP_REMOVED lines=10> */
.L_x_144:
[----:B------:R-:W-:Y:S05]  /*7a70*/  BSYNC B1 ;  /* 0x0000000000017941 */ /* 0x000fea0003800000 */
.L_x_143:
        /* <DEDUP_REMOVED lines=10> */
.L_x_146:
[----:B------:R-:W-:Y:S05]  /*7b20*/  BSYNC B1 ;  /* 0x0000000000017941 */ /* 0x000fea0003800000 */
.L_x_145:
        /* <DEDUP_REMOVED lines=10> */
.L_x_148:
[----:B------:R-:W-:Y:S05]  /*7bd0*/  BSYNC B1 ;  /* 0x0000000000017941 */ /* 0x000fea0003800000 */
.L_x_147:
        /* <DEDUP_REMOVED lines=10> */
.L_x_150:
[----:B------:R-:W-:Y:S05]  /*7c80*/  BSYNC B1 ;  /* 0x0000000000017941 */ /* 0x000fea0003800000 */
.L_x_149:
        /* <DEDUP_REMOVED lines=10> */
.L_x_152:
[----:B------:R-:W-:Y:S05]  /*7d30*/  BSYNC B1 ;  /* 0x0000000000017941 */ /* 0x000fea0003800000 */
.L_x_151:
        /* <DEDUP_REMOVED lines=10> */
.L_x_154:
[----:B------:R-:W-:Y:S05]  /*7de0*/  BSYNC B1 ;  /* 0x0000000000017941 */ /* 0x000fea0003800000 */
.L_x_153:
        /* <DEDUP_REMOVED lines=10> */
.L_x_156:
[----:B------:R-:W-:Y:S05]  /*7e90*/  BSYNC B1 ;  /* 0x0000000000017941 */ /* 0x000fea0003800000 */
.L_x_155:
        /* <DEDUP_REMOVED lines=10> */
.L_x_158:
[----:B------:R-:W-:Y:S05]  /*7f40*/  BSYNC B1 ;  /* 0x0000000000017941 */ /* 0x000fea0003800000 */
.L_x_157:
        /* <DEDUP_REMOVED lines=10> */
.L_x_160:
[----:B------:R-:W-:Y:S05]  /*7ff0*/  BSYNC B1 ;  /* 0x0000000000017941 */ /* 0x000fea0003800000 */
.L_x_159:
        /* <DEDUP_REMOVED lines=10> */
.L_x_162:
[----:B------:R-:W-:Y:S05]  /*80a0*/  BSYNC B1 ;  /* 0x0000000000017941 */ /* 0x000fea0003800000 */
.L_x_161:
        /* <DEDUP_REMOVED lines=10> */
.L_x_164:
[----:B------:R-:W-:Y:S05]  /*8150*/  BSYNC B1 ;  /* 0x0000000000017941 */ /* 0x000fea0003800000 */
.L_x_163:
        /* <DEDUP_REMOVED lines=10> */
.L_x_166:
[----:B------:R-:W-:Y:S05]  /*8200*/  BSYNC B1 ;  /* 0x0000000000017941 */ /* 0x000fea0003800000 */
.L_x_165:
        /* <DEDUP_REMOVED lines=10> */
.L_x_168:
[----:B------:R-:W-:Y:S05]  /*82b0*/  BSYNC B1 ;  /* 0x0000000000017941 */ /* 0x000fea0003800000 */
.L_x_167:
        /* <DEDUP_REMOVED lines=10> */
.L_x_170:
[----:B------:R-:W-:Y:S05]  /*8360*/  BSYNC B1 ;  /* 0x0000000000017941 */ /* 0x000fea0003800000 */
.L_x_169:
        /* <DEDUP_REMOVED lines=10> */
.L_x_172:
[----:B------:R-:W-:Y:S05]  /*8410*/  BSYNC B1 ;  /* 0x0000000000017941 */ /* 0x000fea0003800000 */
.L_x_171:
        /* <DEDUP_REMOVED lines=10> */
.L_x_174:
[----:B------:R-:W-:Y:S05]  /*84c0*/  BSYNC B1 ;  /* 0x0000000000017941 */ /* 0x000fea0003800000 */
.L_x_173:
        /* <DEDUP_REMOVED lines=10> */
.L_x_176:
[----:B------:R-:W-:Y:S05]  /*8570*/  BSYNC B1 ;  /* 0x0000000000017941 */ /* 0x000fea0003800000 */
.L_x_175:
        /* <DEDUP_REMOVED lines=10> */
.L_x_178:
[----:B------:R-:W-:Y:S05]  /*8620*/  BSYNC B1 ;  /* 0x0000000000017941 */ /* 0x000fea0003800000 */
.L_x_177:
        /* <DEDUP_REMOVED lines=10> */
.L_x_180:
[----:B------:R-:W-:Y:S05]  /*86d0*/  BSYNC B1 ;  /* 0x0000000000017941 */ /* 0x000fea0003800000 */
.L_x_179:
        /* <DEDUP_REMOVED lines=10> */
.L_x_182:
[----:B------:R-:W-:Y:S05]  /*8780*/  BSYNC B1 ;  /* 0x0000000000017941 */ /* 0x000fea0003800000 */
.L_x_181:
        /* <DEDUP_REMOVED lines=10> */
.L_x_184:
[----:B------:R-:W-:Y:S05]  /*8830*/  BSYNC B1 ;  /* 0x0000000000017941 */ /* 0x000fea0003800000 */
.L_x_183:
        /* <DEDUP_REMOVED lines=10> */
.L_x_186:
[----:B------:R-:W-:Y:S05]  /*88e0*/  BSYNC B1 ;  /* 0x0000000000017941 */ /* 0x000fea0003800000 */
.L_x_185:
        /* <DEDUP_REMOVED lines=10> */
.L_x_188:
[----:B------:R-:W-:Y:S05]  /*8990*/  BSYNC B1 ;  /* 0x0000000000017941 */ /* 0x000fea0003800000 */
.L_x_187:
        /* <DEDUP_REMOVED lines=10> */
.L_x_190:
[----:B------:R-:W-:Y:S05]  /*8a40*/  BSYNC B1 ;  /* 0x0000000000017941 */ /* 0x000fea0003800000 */
.L_x_189:
        /* <DEDUP_REMOVED lines=10> */
.L_x_192:
[----:B------:R-:W-:Y:S05]  /*8af0*/  BSYNC B1 ;  /* 0x0000000000017941 */ /* 0x000fea0003800000 */
.L_x_191:
        /* <DEDUP_REMOVED lines=10> */
.L_x_194:
[----:B------:R-:W-:Y:S05]  /*8ba0*/  BSYNC B1 ;  /* 0x0000000000017941 */ /* 0x000fea0003800000 */
.L_x_193:
        /* <DEDUP_REMOVED lines=10> */
.L_x_196:
[----:B------:R-:W-:Y:S05]  /*8c50*/  BSYNC B1 ;  /* 0x0000000000017941 */ /* 0x000fea0003800000 */
.L_x_195:
        /* <DEDUP_REMOVED lines=10> */
.L_x_198:
[----:B------:R-:W-:Y:S05]  /*8d00*/  BSYNC B1 ;  /* 0x0000000000017941 */ /* 0x000fea0003800000 */
.L_x_197:
        /* <DEDUP_REMOVED lines=10> */
.L_x_200:
[----:B------:R-:W-:Y:S05]  /*8db0*/  BSYNC B1 ;  /* 0x0000000000017941 */ /* 0x000fea0003800000 */
.L_x_199:
        /* <DEDUP_REMOVED lines=10> */
.L_x_202:
[----:B------:R-:W-:Y:S05]  /*8e60*/  BSYNC B1 ;  /* 0x0000000000017941 */ /* 0x000fea0003800000 */
.L_x_201:
        /* <DEDUP_REMOVED lines=10> */
.L_x_204:
[----:B------:R-:W-:Y:S05]  /*8f10*/  BSYNC B1 ;  /* 0x0000000000017941 */ /* 0x000fea0003800000 */
.L_x_203:
        /* <DEDUP_REMOVED lines=10> */
.L_x_206:
[----:B------:R-:W-:Y:S05]  /*8fc0*/  BSYNC B1 ;  /* 0x0000000000017941 */ /* 0x000fea0003800000 */
.L_x_205:
        /* <DEDUP_REMOVED lines=10> */
.L_x_208:
[----:B------:R-:W-:Y:S05]  /*9070*/  BSYNC B1 ;  /* 0x0000000000017941 */ /* 0x000fea0003800000 */
.L_x_207:
        /* <DEDUP_REMOVED lines=10> */
.L_x_210:
[----:B------:R-:W-:Y:S05]  /*9120*/  BSYNC B1 ;  /* 0x0000000000017941 */ /* 0x000fea0003800000 */
.L_x_209:
        /* <DEDUP_REMOVED lines=10> */
.L_x_212:
[----:B------:R-:W-:Y:S05]  /*91d0*/  BSYNC B1 ;  /* 0x0000000000017941 */ /* 0x000fea0003800000 */
.L_x_211:
        /* <DEDUP_REMOVED lines=10> */
.L_x_214:
[----:B------:R-:W-:Y:S05]  /*9280*/  BSYNC B1 ;  /* 0x0000000000017941 */ /* 0x000fea0003800000 */
.L_x_213:
        /* <DEDUP_REMOVED lines=10> */
.L_x_216:
[----:B------:R-:W-:Y:S05]  /*9330*/  BSYNC B1 ;  /* 0x0000000000017941 */ /* 0x000fea0003800000 */
.L_x_215:
        /* <DEDUP_REMOVED lines=10> */
.L_x_218:
[----:B------:R-:W-:Y:S05]  /*93e0*/  BSYNC B1 ;  /* 0x0000000000017941 */ /* 0x000fea0003800000 */
.L_x_217:
        /* <DEDUP_REMOVED lines=10> */
.L_x_220:
[----:B------:R-:W-:Y:S05]  /*9490*/  BSYNC B1 ;  /* 0x0000000000017941 */ /* 0x000fea0003800000 */
.L_x_219:
        /* <DEDUP_REMOVED lines=10> */
.L_x_222:
[----:B------:R-:W-:Y:S05]  /*9540*/  BSYNC B1 ;  /* 0x0000000000017941 */ /* 0x000fea0003800000 */
.L_x_221:
        /* <DEDUP_REMOVED lines=10> */
.L_x_224:
[----:B------:R-:W-:Y:S05]  /*95f0*/  BSYNC B1 ;  /* 0x0000000000017941 */ /* 0x000fea0003800000 */
.L_x_223:
        /* <DEDUP_REMOVED lines=10> */
.L_x_226:
[----:B------:R-:W-:Y:S05]  /*96a0*/  BSYNC B1 ;  /* 0x0000000000017941 */ /* 0x000fea0003800000 */
.L_x_225:
        /* <DEDUP_REMOVED lines=10> */
.L_x_228:
[----:B------:R-:W-:Y:S05]  /*9750*/  BSYNC B1 ;  /* 0x0000000000017941 */ /* 0x000fea0003800000 */
.L_x_227:
        /* <DEDUP_REMOVED lines=10> */
.L_x_230:
[----:B------:R-:W-:Y:S05]  /*9800*/  BSYNC B1 ;  /* 0x0000000000017941 */ /* 0x000fea0003800000 */
.L_x_229:
        /* <DEDUP_REMOVED lines=10> */
.L_x_232:
[----:B------:R-:W-:Y:S05]  /*98b0*/  BSYNC B1 ;  /* 0x0000000000017941 */ /* 0x000fea0003800000 */
.L_x_231:
        /* <DEDUP_REMOVED lines=10> */
.L_x_234:
[----:B------:R-:W-:Y:S05]  /*9960*/  BSYNC B1 ;  /* 0x0000000000017941 */ /* 0x000fea0003800000 */
.L_x_233:
        /* <DEDUP_REMOVED lines=10> */
.L_x_236:
[----:B------:R-:W-:Y:S05]  /*9a10*/  BSYNC B1 ;  /* 0x0000000000017941 */ /* 0x000fea0003800000 */
.L_x_235:
        /* <DEDUP_REMOVED lines=10> */
.L_x_238:
[----:B------:R-:W-:Y:S05]  /*9ac0*/  BSYNC B1 ;  /* 0x0000000000017941 */ /* 0x000fea0003800000 */
.L_x_237:
        /* <DEDUP_REMOVED lines=10> */
.L_x_240:
[----:B------:R-:W-:Y:S05]  /*9b70*/  BSYNC B1 ;  /* 0x0000000000017941 */ /* 0x000fea0003800000 */
.L_x_239:
        /* <DEDUP_REMOVED lines=10> */
.L_x_242:
[----:B------:R-:W-:Y:S05]  /*9c20*/  BSYNC B1 ;  /* 0x0000000000017941 */ /* 0x000fea0003800000 */
.L_x_241:
        /* <DEDUP_REMOVED lines=10> */
.L_x_244:
[----:B------:R-:W-:Y:S05]  /*9cd0*/  BSYNC B1 ;  /* 0x0000000000017941 */ /* 0x000fea0003800000 */
.L_x_243:
        /* <DEDUP_REMOVED lines=10> */
.L_x_246:
[----:B------:R-:W-:Y:S05]  /*9d80*/  BSYNC B1 ;  /* 0x0000000000017941 */ /* 0x000fea0003800000 */
.L_x_245:
        /* <DEDUP_REMOVED lines=10> */
.L_x_248:
[----:B------:R-:W-:Y:S05]  /*9e30*/  BSYNC B1 ;  /* 0x0000000000017941 */ /* 0x000fea0003800000 */
.L_x_247:
        /* <DEDUP_REMOVED lines=10> */
.L_x_250:
[----:B------:R-:W-:Y:S05]  /*9ee0*/  BSYNC B1 ;  /* 0x0000000000017941 */ /* 0x000fea0003800000 */
.L_x_249:
        /* <DEDUP_REMOVED lines=10> */
.L_x_252:
[----:B------:R-:W-:Y:S05]  /*9f90*/  BSYNC B1 ;  /* 0x0000000000017941 */ /* 0x000fea0003800000 */
.L_x_251:
        /* <DEDUP_REMOVED lines=10> */
.L_x_254:
[----:B------:R-:W-:Y:S05]  /*a040*/  BSYNC B1 ;  /* 0x0000000000017941 */ /* 0x000fea0003800000 */
.L_x_253:
        /* <DEDUP_REMOVED lines=10> */
.L_x_256:
[----:B------:R-:W-:Y:S05]  /*a0f0*/  BSYNC B1 ;  /* 0x0000000000017941 */ /* 0x000fea0003800000 */
.L_x_255:
        /* <DEDUP_REMOVED lines=10> */
.L_x_258:
[----:B------:R-:W-:Y:S05]  /*a1a0*/  BSYNC B1 ;  /* 0x0000000000017941 */ /* 0x000fea0003800000 */
.L_x_257:
        /* <DEDUP_REMOVED lines=10> */
.L_x_260:
[----:B------:R-:W-:Y:S05]  /*a250*/  BSYNC B1 ;  /* 0x0000000000017941 */ /* 0x000fea0003800000 */
.L_x_259:
        /* <DEDUP_REMOVED lines=10> */
.L_x_262:
[----:B------:R-:W-:Y:S05]  /*a300*/  BSYNC B1 ;  /* 0x0000000000017941 */ /* 0x000fea0003800000 */
.L_x_261:
        /* <DEDUP_REMOVED lines=10> */
.L_x_264:
[----:B------:R-:W-:Y:S05]  /*a3b0*/  BSYNC B1 ;  /* 0x0000000000017941 */ /* 0x000fea0003800000 */
.L_x_263:
        /* <DEDUP_REMOVED lines=10> */
.L_x_266:
[----:B------:R-:W-:Y:S05]  /*a460*/  BSYNC B1 ;  /* 0x0000000000017941 */ /* 0x000fea0003800000 */
.L_x_265:
        /* <DEDUP_REMOVED lines=10> */
.L_x_268:
[----:B------:R-:W-:Y:S05]  /*a510*/  BSYNC B1 ;  /* 0x0000000000017941 */ /* 0x000fea0003800000 */
.L_x_267:
        /* <DEDUP_REMOVED lines=10> */
.L_x_270:
[----:B------:R-:W-:Y:S05]  /*a5c0*/  BSYNC B1 ;  /* 0x0000000000017941 */ /* 0x000fea0003800000 */
.L_x_269:
        /* <DEDUP_REMOVED lines=10> */
.L_x_272:
[----:B------:R-:W-:Y:S05]  /*a670*/  BSYNC B1 ;  /* 0x0000000000017941 */ /* 0x000fea0003800000 */
.L_x_271:
        /* <DEDUP_REMOVED lines=10> */
.L_x_274:
[----:B------:R-:W-:Y:S05]  /*a720*/  BSYNC B1 ;  /* 0x0000000000017941 */ /* 0x000fea0003800000 */
.L_x_273:
        /* <DEDUP_REMOVED lines=10> */
.L_x_276:
[----:B------:R-:W-:Y:S05]  /*a7d0*/  BSYNC B1 ;  /* 0x0000000000017941 */ /* 0x000fea0003800000 */
.L_x_275:
        /* <DEDUP_REMOVED lines=10> */
.L_x_278:
[----:B------:R-:W-:Y:S05]  /*a880*/  BSYNC B1 ;  /* 0x0000000000017941 */ /* 0x000fea0003800000 */
.L_x_277:
[----:B0-234-:R-:W2:Y:S01]  /*a890*/  LDL.LU R10, [R1+0x1f4] ;  /* 0x0001f400010a7983 */ /* 0x01dea20000300800 */
[----:B-----5:R-:W-:Y:S01]  /*a8a0*/  HADD2.F32 R11, -RZ, R153.H0_H0 ;  /* 0x20000099ff0b7230 */ /* 0x020fe20000004100 */
        /* <DEDUP_REMOVED lines=8> */
.L_x_280:
[----:B------:R-:W-:Y:S05]  /*a930*/  BSYNC B1 ;  /* 0x0000000000017941 */ /* 0x000fea0003800000 */
.L_x_279:
[----:B------:R-:W3:Y:S01]  /*a940*/  LDL.LU R10, [R1+0x1f8] ;  /* 0x0001f800010a7983 */ /* 0x000ee20000300800 */
[----:B0----5:R-:W-:Y:S01]  /*a950*/  HADD2.F32 R11, -RZ, R153.H0_H0 ;  /* 0x20000099ff0b7230 */ /* 0x021fe20000004100 */
[----:B------:R-:W-:Y:S01]  /*a960*/  ISETP.GT.AND P1, PT, R0, 0xf9, P0 ;  /* 0x000000f90000780c */ /* 0x000fe20000724270 */
[----:B------:R-:W-:Y:S01]  /*a970*/  BSSY B1, `(.L_x_281) ;  /* 0x0000009000017945 */ /* 0x000fe20003800000 */
[----:B------:R-:W-:Y:S02]  /*a980*/  IADD3 R167, P0, R18, 0x80, RZ ;  /* 0x0000008012a77810 */ /* 0x000fe40007f1e0ff */
[----:B------:R-:W-:-:S03]  /*a990*/  FMUL R11, R11, R16 ;  /* 0x000000100b0b7220 */ /* 0x000fc60000400000 */
[----:B------:R-:W-:Y:S02]  /*a9a0*/  IMAD.X R19, RZ, RZ, R19, P0 ;  /* 0x000000ffff137224 */ /* 0x000fe400000e0613 */
[----:B---3--:R-:W-:-:S05]  /*a9b0*/  FFMA R11, R10, R2, R11 ;  /* 0x000000020a0b7223 */ /* 0x008fca000000000b */
[----:B------:R-:W-:-:S05]  /*a9c0*/  F2FP.F16.F32.PACK_AB R11, RZ, R11 ;  /* 0x0000000bff0b723e */ /* 0x000fca00000000ff */
[----:B------:R0:W-:Y:S01]  /*a9d0*/  @P2 STG.E.U16 desc[UR36][R6.64+0x1f0], R11 ;  /* 0x0001f00b06002986 */ /* 0x0001e2000c101524 */
[----:B------:R-:W-:Y:S05]  /*a9e0*/  @!P1 BRA `(.L_x_282) ;  /* 0x0000000000049947 */ /* 0x000fea0003800000 */
[----:B------:R3:W5:Y:S02]  /*a9f0*/  LDG.E.LTC128B.U16 R153, desc[UR36][R8.64+0x1f2] ;  /* 0x0001f22408997981 */ /* 0x000764000c1e1520 */
.L_x_282:
[----:B------:R-:W-:Y:S05]  /*aa00*/  BSYNC B1 ;  /* 0x0000000000017941 */ /* 0x000fea0003800000 */
.L_x_281:
[----:B------:R-:W4:Y:S01]  /*aa10*/  LDL.LU R10, [R1+0x1fc] ;  /* 0x0001fc00010a7983 */ /* 0x000f220000300800 */
[----:B--23-5:R-:W-:Y:S01]  /*aa20*/  HADD2.F32 R9, -RZ, R153.H0_H0 ;  /* 0x20000099ff097230 */ /* 0x02cfe20000004100 */
[----:B------:R-:W-:Y:S01]  /*aa30*/  ISETP.GT.AND P0, PT, R3, 0x80, PT ;  /* 0x000000800300780c */ /* 0x000fe20003f04270 */
[----:B------:R-:W-:-:S03]  /*aa40*/  IMAD R8, R19, R14, RZ ;  /* 0x0000000e13087224 */ /* 0x000fc600078e02ff */
[----:B0-----:R-:W-:Y:S01]  /*aa50*/  FMUL R11, R9, R16 ;  /* 0x00000010090b7220 */ /* 0x001fe20000400000 */
[C---:B------:R-:W-:Y:S01]  /*aa60*/  IMAD R165, R167.reuse, R15, R8 ;  /* 0x0000000fa7a57224 */ /* 0x040fe200078e0208 */
[----:B------:R-:W-:Y:S01]  /*aa70*/  ISETP.GT.AND P3, PT, R0, RZ, P0 ;  /* 0x000000ff0000720c */ /* 0x000fe20000764270 */
[----:B------:R-:W-:-:S05]  /*aa80*/  IMAD.WIDE.U32 R8, R167, R14, R22 ;  /* 0x0000000ea7087225 */ /* 0x000fca00078e0016 */
[----:B------:R-:W-:Y:S01]  /*aa90*/  IADD3 R9, R9, R165, RZ ;  /* 0x000000a509097210 */ /* 0x000fe20007ffe0ff */
[----:B----4-:R-:W-:Y:S01]  /*aaa0*/  FFMA R11, R10, R2, R11 ;  /* 0x000000020a0b7223 */ /* 0x010fe2000000000b */
[----:B------:R-:W-:-:S04]  /*aab0*/  LEA R10, P2, R8, R12, 0x1 ;  /* 0x0000000c080a7211 */ /* 0x000fc800078408ff */
[----:B------:R-:W-:Y:S02]  /*aac0*/  F2FP.F16.F32.PACK_AB R15, RZ, R11 ;  /* 0x0000000bff0f723e */ /* 0x000fe400000000ff */
[--C-:B------:R-:W-:Y:S02]  /*aad0*/  LEA.HI.X R11, R8, R13, R9.reuse, 0x1, P2 ;  /* 0x0000000d080b7211 */ /* 0x100fe400010f0c09 */
[----:B------:R-:W-:-:S05]  /*aae0*/  PRMT R9, R15, 0x7610, R9 ;  /* 0x000076100f097816 */ /* 0x000fca0000000009 */
[----:B------:R0:W-:Y:S04]  /*aaf0*/  @P1 STG.E.U16 desc[UR36][R6.64+0x1f2], R9 ;  /* 0x0001f20906001986 */ /* 0x0001e8000c101524 */
[----:B------:R2:W3:Y:S01]  /*ab00*/  @P3 LDG.E.LTC128B.U16 R153, desc[UR36][R10.64] ;  /* 0x000000240a993981 */ /* 0x0004e2000c1e1520 */
[----:B-1----:R-:W-:Y:S01]  /*ab10*/  IMAD.U32 R161, RZ, RZ, UR4 ;  /* 0x00000004ffa17e24 */ /* 0x002fe2000f8e00ff */
[----:B------:R-:W-:Y:S01]  /*ab20*/  MOV R169, UR5 ;  /* 0x0000000500a97c02 */ /* 0x000fe20008000f00 */
[----:B------:R-:W-:Y:S01]  /*ab30*/  IMAD.U32 R164, RZ, RZ, UR4 ;  /* 0x00000004ffa47e24 */ /* 0x000fe2000f8e00ff */
[----:B------:R-:W-:Y:S01]  /*ab40*/  ISETP.GT.AND P2, PT, R0, 0x1, P0 ;  /* 0x000000010000780c */ /* 0x000fe20000744270 */
[----:B------:R-:W-:Y:S01]  /*ab50*/  IMAD.SHL.U32 R161, R161, 0x100, RZ ;  /* 0x00000100a1a17824 */ /* 0x000fe200078e00ff */
[----:B------:R-:W-:Y:S01]  /*ab60*/  BSSY B1, `(.L_x_283) ;  /* 0x0000011000017945 */ /* 0x000fe20003800000 */
[----:B0-----:R-:W-:Y:S01]  /*ab70*/  IMAD.WIDE.U32 R8, R167, R14, R20 ;  /* 0x0000000ea7087225 */ /* 0x001fe200078e0014 */
[----:B--2---:R-:W-:-:S03]  /*ab80*/  SHF.L.U64.HI R11, R164, 0x8, R169 ;  /* 0x00000008a40b7819 */ /* 0x004fc600000102a9 */
[----:B------:R-:W-:Y:S02]  /*ab90*/  IMAD.IADD R9, R165, 0x1, R9 ;  /* 0x00000001a5097824 */ /* 0x000fe400078e0209 */
[----:B------:R-:W-:Y:S01]  /*aba0*/  IMAD.WIDE.U32 R18, R152, UR42, R8 ;  /* 0x0000002a98127c25 */ /* 0x000fe2000f8e0008 */
[----:B------:R-:W-:-:S03]  /*abb0*/  IADD3 R8, P1, R161, R4, RZ ;  /* 0x00000004a1087210 */ /* 0x000fc60007f3e0ff */
[----:B------:R-:W-:Y:S01]  /*abc0*/  IMAD.IADD R7, R159, 0x1, R19 ;  /* 0x000000019f077824 */ /* 0x000fe200078e0213 */
[----:B------:R-:W-:Y:S01]  /*abd0*/  LEA R6, P4, R18, R12, 0x1 ;  /* 0x0000000c12067211 */ /* 0x000fe200078808ff */
[----:B------:R-:W-:-:S03]  /*abe0*/  IMAD.X R9, R11, 0x1, R5, P1 ;  /* 0x000000010b097824 */ /* 0x000fc600008e0605 */
[----:B------:R-:W-:Y:S01]  /*abf0*/  LEA.HI.X R7, R18, R13, R7, 0x1, P4 ;  /* 0x0000000d12077211 */ /* 0x000fe200020f0c07 */
[----:B---3--:R-:W-:-:S05]  /*ac00*/  HADD2.F32 R15, -RZ, R153.H0_H0 ;  /* 0x20000099ff0f7230 */ /* 0x008fca0000004100 */
[----:B------:R-:W-:-:S04]  /*ac10*/  FMUL R15, R15, R16 ;  /* 0x000000100f0f7220 */ /* 0x000fc80000400000 */
[----:B------:R-:W-:-:S05]  /*ac20*/  FFMA R15, R24, R2, R15 ;  /* 0x00000002180f7223 */ /* 0x000fca000000000f */
[----:B------:R-:W-:-:S05]  /*ac30*/  F2FP.F16.F32.PACK_AB R15, RZ, R15 ;  /* 0x0000000fff0f723e */ /* 0x000fca00000000ff */
[----:B------:R0:W-:Y:S01]  /*ac40*/  @P3 STG.E.U16 desc[UR36][R8.64], R15 ;  /* 0x0000000f08003986 */ /* 0x0001e2000c101524 */
[----:B------:R-:W-:Y:S05]  /*ac50*/  @!P2 BRA `(.L_x_284) ;  /* 0x000000000004a947 */ /* 0x000fea0003800000 */
[----:B------:R1:W5:Y:S02]  /*ac60*/  LDG.E.LTC128B.U16 R153, desc[UR36][R6.64+0x2] ;  /* 0x0000022406997981 */ /* 0x000364000c1e1520 */
.L_x_284:
[----:B------:R-:W-:Y:S05]  /*ac70*/  BSYNC B1 ;  /* 0x0000000000017941 */ /* 0x000fea0003800000 */
.L_x_283:
[----:B0----5:R-:W-:Y:S01]  /*ac80*/  HADD2.F32 R15, -RZ, R153.H0_H0 ;  /* 0x20000099ff0f7230 */ /* 0x021fe20000004100 */
[----:B------:R-:W-:Y:S01]  /*ac90*/  ISETP.GT.AND P1, PT, R3, 0x88, PT ;  /* 0x000000880300780c */ /* 0x000fe20003f24270 */
[----:B------:R-:W-:Y:S01]  /*aca0*/  BSSY B1, `(.L_x_285) ;  /* 0x0000010000017945 */ /* 0x000fe20003800000 */
[----:B------:R-:W-:Y:S02]  /*acb0*/  PRMT R3, R153, 0x7610, R3 ;  /* 0x0000761099037816 */ /* 0x000fe40000000003 */
[----:B------:R-:W-:Y:S01]  /*acc0*/  FMUL R10, R15, R16 ;  /* 0x000000100f0a7220 */ /* 0x000fe20000400000 */
[----:B------:R-:W-:Y:S01]  /*acd0*/  IMAD.WIDE.U32 R14, R167, R14, R156 ;  /* 0x0000000ea70e7225 */ /* 0x000fe200078e009c */
[----:B------:R-:W-:-:S03]  /*ace0*/  ISETP.GT.AND P3, PT, R0, RZ, P1 ;  /* 0x000000ff0000720c */ /* 0x000fc60000f64270 */
[----:B------:R-:W-:Y:S01]  /*acf0*/  FFMA R10, R25, R2, R10 ;  /* 0x00000002190a7223 */ /* 0x000fe2000000000a */
[----:B------:R-:W-:Y:S02]  /*ad00*/  IADD3 R154, P5, R154, R14, RZ ;  /* 0x0000000e9a9a7210 */ /* 0x000fe40007fbe0ff */
[----:B------:R-:W-:Y:S02]  /*ad10*/  IADD3 R165, R165, R15, RZ ;  /* 0x0000000fa5a57210 */ /* 0x000fe40007ffe0ff */
[----:B------:R-:W-:Y:S02]  /*ad20*/  F2FP.F16.F32.PACK_AB R10, RZ, R10 ;  /* 0x0000000aff0a723e */ /* 0x000fe400000000ff */
[----:B------:R-:W-:Y:S01]  /*ad30*/  IADD3 R18, P4, R20, R14, RZ ;  /* 0x0000000e14127210 */ /* 0x000fe20007f9e0ff */
[----:B------:R-:W-:Y:S01]  /*ad40*/  IMAD.X R22, R165, 0x1, R23, P5 ;  /* 0x00000001a5167824 */ /* 0x000fe200028e0617 */
[C---:B------:R-:W-:Y:S01]  /*ad50*/  LEA R14, P5, R154.reuse, R12, 0x1 ;  /* 0x0000000c9a0e7211 */ /* 0x040fe200078a08ff */
[----:B------:R0:W-:Y:S03]  /*ad60*/  @P2 STG.E.U16 desc[UR36][R8.64+0x2], R10 ;  /* 0x0000020a08002986 */ /* 0x0001e6000c101524 */
[----:B------:R-:W-:Y:S01]  /*ad70*/  LEA.HI.X R15, R154, R13, R22, 0x1, P5 ;  /* 0x0000000d9a0f7211 */ /* 0x000fe200028f0c16 */
[----:B------:R-:W-:Y:S08]  /*ad80*/  @!P3 BRA `(.L_x_286) ;  /* 0x000000000004b947 */ /* 0x000ff00003800000 */
[----:B------:R2:W5:Y:S02]  /*ad90*/  LDG.E.LTC128B.U16 R3, desc[UR36][R14.64] ;  /* 0x000000240e037981 */ /* 0x000564000c1e1520 */
.L_x_286:
[----:B------:R-:W-:Y:S05]  /*ada0*/  BSYNC B1 ;  /* 0x0000000000017941 */ /* 0x000fea0003800000 */
.L_x_285:
[----:B--2--5:R-:W-:Y:S01]  /*adb0*/  HADD2.F32 R15, -RZ, R3.H0_H0 ;  /* 0x20000003ff0f7230 */ /* 0x024fe20000004100 */
[----:B------:R-:W-:Y:S01]  /*adc0*/  ISETP.GT.AND P2, PT, R0, 0x1, P1 ;  /* 0x000000010000780c */ /* 0x000fe20000f44270 */
[----:B------:R-:W-:Y:S01]  /*add0*/  IMAD.X R19, R21, 0x1, R165, P4 ;  /* 0x0000000115137824 */ /* 0x000fe200020e06a5 */
[----:B------:R-:W-:Y:S01]  /*ade0*/  IADD3 R14, P4, R8, R160, RZ ;  /* 0x000000a0080e7210 */ /* 0x000fe20007f9e0ff */
[----:B------:R-:W-:Y:S01]  /*adf0*/  BSSY B1, `(.L_x_287) ;  /* 0x000000c000017945 */ /* 0x000fe20003800000 */
[----:B------:R-:W-:Y:S01]  /*ae00*/  FMUL R15, R15, R16 ;  /* 0x000000100f0f7220 */ /* 0x000fe20000400000 */
[----:B------:R-:W-:-:S04]  /*ae10*/  IMAD.WIDE.U32 R152, R152, UR42, R18 ;  /* 0x0000002a98987c25 */ /* 0x000fc8000f8e0012 */
[----:B------:R-:W-:Y:S01]  /*ae20*/  FFMA R15, R26, R2, R15 ;  /* 0x000000021a0f7223 */ /* 0x000fe2000000000f */
[----:B------:R-:W-:Y:S01]  /*ae30*/  IMAD.IADD R159, R159, 0x1, R153 ;  /* 0x000000019f9f7824 */ /* 0x000fe200078e0299 */
[----:B------:R-:W-:-:S03]  /*ae40*/  LEA R12, P5, R152, R12, 0x1 ;  /* 0x0000000c980c7211 */ /* 0x000fc600078a08ff */
[----:B0-----:R-:W-:Y:S02]  /*ae50*/  F2FP.F16.F32.PACK_AB R10, RZ, R15 ;  /* 0x0000000fff0a723e */ /* 0x001fe400000000ff */
[----:B------:R-:W-:Y:S02]  /*ae60*/  IADD3.X R15, R9, R158, RZ, P4, !PT ;  /* 0x0000009e090f7210 */ /* 0x000fe400027fe4ff */
[----:B------:R-:W-:-:S03]  /*ae70*/  LEA.HI.X R13, R152, R13, R159, 0x1, P5 ;  /* 0x0000000d980d7211 */ /* 0x000fc600028f0c9f */
[----:B------:R0:W-:Y:S01]  /*ae80*/  @P3 STG.E.U16 desc[UR36][R14.64], R10 ;  /* 0x0000000a0e003986 */ /* 0x0001e2000c101524 */
[----:B------:R-:W-:Y:S05]  /*ae90*/  @!P2 BRA `(.L_x_288) ;  /* 0x000000000004a947 */ /* 0x000fea0003800000 */
[----:B------:R2:W5:Y:S02]  /*aea0*/  LDG.E.LTC128B.U16 R3, desc[UR36][R12.64+0x2] ;  /* 0x000002240c037981 */ /* 0x000564000c1e1520 */
.L_x_288:
[----:B------:R-:W-:Y:S05]  /*aeb0*/  BSYNC B1 ;  /* 0x0000000000017941 */ /* 0x000fea0003800000 */
.L_x_287:
[----:B-----5:R-:W-:Y:S01]  /*aec0*/  HADD2.F32 R19, -RZ, R3.H0_H0 ;  /* 0x20000003ff137230 */ /* 0x020fe20000004100 */
[----:B------:R-:W-:Y:S01]  /*aed0*/  ISETP.GT.AND P3, PT, R0, 0x8, P0 ;  /* 0x000000080000780c */ /* 0x000fe20000764270 */
[----:B------:R-:W-:Y:S03]  /*aee0*/  BSSY B1, `(.L_x_289) ;  /* 0x0000007000017945 */ /* 0x000fe60003800000 */
[----:B0-----:R-:W-:-:S04]  /*aef0*/  FMUL R10, R19, R16 ;  /* 0x00000010130a7220 */ /* 0x001fc80000400000 */
[----:B------:R-:W-:-:S05]  /*af00*/  FFMA R10, R27, R2, R10 ;  /* 0x000000021b0a7223 */ /* 0x000fca000000000a */
[----:B------:R-:W-:-:S05]  /*af10*/  F2FP.F16.F32.PACK_AB R10, RZ, R10 ;  /* 0x0000000aff0a723e */ /* 0x000fca00000000ff */
[----:B------:R0:W-:Y:S01]  /*af20*/  @P2 STG.E.U16 desc[UR36][R14.64+0x2], R10 ;  /* 0x0000020a0e002986 */ /* 0x0001e2000c101524 */
[----:B------:R-:W-:Y:S05]  /*af30*/  @!P3 BRA `(.L_x_290) ;  /* 0x000000000004b947 */ /* 0x000fea0003800000 */
[----:B------:R3:W5:Y:S02]  /*af40*/  LDG.E.LTC128B.U16 R3, desc[UR36][R6.64+0x10] ;  /* 0x0000102406037981 */ /* 0x000764000c1e1520 */
.L_x_290:
[----:B------:R-:W-:Y:S05]  /*af50*/  BSYNC B1 ;  /* 0x0000000000017941 */ /* 0x000fea0003800000 */
.L_x_289:
[----:B0----5:R-:W-:Y:S01]  /*af60*/  HADD2.F32 R15, -RZ, R3.H0_H0 ;  /* 0x20000003ff0f7230 */ /* 0x021fe20000004100 */
[----:B------:R-:W-:Y:S01]  /*af70*/  ISETP.GT.AND P2, PT, R0, 0x9, P0 ;  /* 0x000000090000780c */ /* 0x000fe20000744270 */
[----:B------:R-:W-:Y:S03]  /*af80*/  BSSY B1, `(.L_x_291) ;  /* 0x0000007000017945 */ /* 0x000fe60003800000 */
[----:B------:R-:W-:-:S04]  /*af90*/  FMUL R15, R15, R16 ;  /* 0x000000100f0f7220 */ /* 0x000fc80000400000 */
[----:B------:R-:W-:-:S05]  /*afa0*/  FFMA R15, R28, R2, R15 ;  /* 0x000000021c0f7223 */ /* 0x000fca000000000f */
[----:B------:R-:W-:-:S05]  /*afb0*/  F2FP.F16.F32.PACK_AB R15, RZ, R15 ;  /* 0x0000000fff0f723e */ /* 0x000fca00000000ff */
[----:B------:R0:W-:Y:S01]  /*afc0*/  @P3 STG.E.U16 desc[UR36][R8.64+0x10], R15 ;  /* 0x0000100f08003986 */ /* 0x0001e2000c101524 */
[----:B------:R-:W-:Y:S05]  /*afd0*/  @!P2 BRA `(.L_x_292) ;  /* 0x000000000004a947 */ /* 0x000fea0003800000 */
[----:B------:R4:W5:Y:S02]  /*afe0*/  LDG.E.LTC128B.U16 R3, desc[UR36][R6.64+0x12] ;  /* 0x0000122406037981 */ /* 0x000964000c1e1520 */
.L_x_292:
[----:B------:R-:W-:Y:S05]  /*aff0*/  BSYNC B1 ;  /* 0x0000000000017941 */ /* 0x000fea0003800000 */
.L_x_291:
        /* <DEDUP_REMOVED lines=9> */
.L_x_294:
[----:B------:R-:W-:Y:S05]  /*b090*/  BSYNC B1 ;  /* 0x0000000000017941 */ /* 0x000fea0003800000 */
.L_x_293:
[----:B-----5:R-:W-:Y:S01]  /*b0a0*/  HADD2.F32 R15, -RZ, R3.H0_H0 ;  /* 0x20000003ff0f7230 */ /* 0x020fe20000004100 */
[----:B------:R-:W-:Y:S01]  /*b0b0*/  IADD3 R14, P3, R160, R8, RZ ;  /* 0x00000008a00e7210 */ /* 0x000fe20007f7e0ff */
[----:B------:R-:W-:Y:S01]  /*b0c0*/  BSSY B1, `(.L_x_295) ;  /* 0x0000009000017945 */ /* 0x000fe20003800000 */
[----:B------:R-:W-:Y:S02]  /*b0d0*/  ISETP.GT.AND P2, PT, R0, 0x9, P1 ;  /* 0x000000090000780c */ /* 0x000fe40000f44270 */
[----:B------:R-:W-:-:S04]  /*b0e0*/  FMUL R15, R15, R16 ;  /* 0x000000100f0f7220 */ /* 0x000fc80000400000 */
[----:B------:R-:W-:-:S05]  /*b0f0*/  FFMA R15, R30, R2, R15 ;  /* 0x000000021e0f7223 */ /* 0x000fca000000000f */
[----:B0-----:R-:W-:Y:S01]  /*b100*/  F2FP.F16.F32.PACK_AB R10, RZ, R15 ;  /* 0x0000000fff0a723e */ /* 0x001fe200000000ff */
[----:B------:R-:W-:-:S05]  /*b110*/  IMAD.X R15, R158, 0x1, R9, P3 ;  /* 0x000000019e0f7824 */ /* 0x000fca00018e0609 */
[----:B------:R0:W-:Y:S01]  /*b120*/  @P4 STG.E.U16 desc[UR36][R14.64+0x10], R10 ;  /* 0x0000100a0e004986 */ /* 0x0001e2000c101524 */
[----:B------:R-:W-:Y:S05]  /*b130*/  @!P2 BRA `(.L_x_296) ;  /* 0x000000000004a947 */ /* 0x000fea0003800000 */
[----:B------:R0:W5:Y:S02]  /*b140*/  LDG.E.LTC128B.U16 R3, desc[UR36][R12.64+0x12] ;  /* 0x000012240c037981 */ /* 0x000164000c1e1520 */
.L_x_296:
[----:B------:R-:W-:Y:S05]  /*b150*/  BSYNC B1 ;  /* 0x0000000000017941 */ /* 0x000fea0003800000 */
.L_x_295:
[----:B0----5:R-:W-:Y:S01]  /*b160*/  HADD2.F32 R15, -RZ, R3.H0_H0 ;  /* 0x20000003ff0f7230 */ /* 0x021fe20000004100 */
[----:B------:R-:W-:Y:S01]  /*b170*/  IADD3 R160, P4, P5, R160, R4, R161 ;  /* 0x00000004a0a07210 */ /* 0x000fe20007d9e0a1 */
[----:B------:R-:W-:Y:S01]  /*b180*/  BSSY B1, `(.L_x_297) ;  /* 0x0000009000017945 */ /* 0x000fe20003800000 */
[----:B------:R-:W-:Y:S02]  /*b190*/  ISETP.GT.AND P3, PT, R0, 0x10, P0 ;  /* 0x000000100000780c */ /* 0x000fe40000764270 */
[----:B------:R-:W-:Y:S01]  /*b1a0*/  FMUL R10, R15, R16 ;  /* 0x000000100f0a7220 */ /* 0x000fe20000400000 */
[----:B------:R-:W-:-:S03]  /*b1b0*/  IADD3.X R161, R158, R5, R11, P4, P5 ;  /* 0x000000059ea17210 */ /* 0x000fc600027ea40b */
[----:B------:R-:W-:-:S05]  /*b1c0*/  FFMA R10, R31, R2, R10 ;  /* 0x000000021f0a7223 */ /* 0x000fca000000000a */
[----:B------:R-:W-:-:S05]  /*b1d0*/  F2FP.F16.F32.PACK_AB R10, RZ, R10 ;  /* 0x0000000aff0a723e */ /* 0x000fca00000000ff */
[----:B------:R0:W-:Y:S01]  /*b1e0*/  @P2 STG.E.U16 desc[UR36][R160.64+0x12], R10 ;  /* 0x0000120aa0002986 */ /* 0x0001e2000c101524 */
[----:B------:R-:W-:Y:S05]  /*b1f0*/  @!P3 BRA `(.L_x_298) ;  /* 0x000000000004b947 */ /* 0x000fea0003800000 */
[----:B------:R0:W5:Y:S02]  /*b200*/  LDG.E.LTC128B.U16 R3, desc[UR36][R6.64+0x20] ;  /* 0x0000202406037981 */ /* 0x000164000c1e1520 */
.L_x_298:
[----:B------:R-:W-:Y:S05]  /*b210*/  BSYNC B1 ;  /* 0x0000000000017941 */ /* 0x000fea0003800000 */
.L_x_297:
[----:B-----5:R-:W-:Y:S01]  /*b220*/  HADD2.F32 R5, -RZ, R3.H0_H0 ;  /* 0x20000003ff057230 */ /* 0x020fe20000004100 */
        /* <DEDUP_REMOVED lines=8> */
.L_x_300:
[----:B------:R-:W-:Y:S05]  /*b2b0*/  BSYNC B1 ;  /* 0x0000000000017941 */ /* 0x000fea0003800000 */
.L_x_299:
        /* <DEDUP_REMOVED lines=9> */
.L_x_302:
[----:B------:R-:W-:Y:S05]  /*b350*/  BSYNC B1 ;  /* 0x0000000000017941 */ /* 0x000fea0003800000 */
.L_x_301:
[----:B-----5:R-:W-:Y:S01]  /*b360*/  HADD2.F32 R5, -RZ, R3.H0_H0 ;  /* 0x20000003ff057230 */ /* 0x020fe20000004100 */
[----:B------:R-:W-:Y:S01]  /*b370*/  ISETP.GT.AND P2, PT, R0, 0x11, P1 ;  /* 0x000000110000780c */ /* 0x000fe20000f44270 */
[----:B0-----:R-:W-:Y:S01]  /*b380*/  @P3 IMAD.MOV.U32 R4, RZ, RZ, R160 ;  /* 0x000000ffff043224 */ /* 0x001fe200078e00a0 */
[----:B------:R-:W-:Y:S02]  /*b390*/  BSSY B1, `(.L_x_303) ;  /* 0x0000009000017945 */ /* 0x000fe40003800000 */
[----:B------:R-:W-:-:S04]  /*b3a0*/  FMUL R5, R5, R16 ;  /* 0x0000001005057220 */ /* 0x000fc80000400000 */
[----:B------:R-:W-:-:S05]  /*b3b0*/  FFMA R5, R34, R2, R5 ;  /* 0x0000000222057223 */ /* 0x000fca0000000005 */
[----:B------:R-:W-:-:S04]  /*b3c0*/  F2FP.F16.F32.PACK_AB R5, RZ, R5 ;  /* 0x00000005ff05723e */ /* 0x000fc800000000ff */
[----:B------:R-:W-:Y:S01]  /*b3d0*/  PRMT R10, R5, 0x7610, R10 ;  /* 0x00007610050a7816 */ /* 0x000fe2000000000a */
[----:B------:R-:W-:-:S05]  /*b3e0*/  @P3 IMAD.MOV.U32 R5, RZ, RZ, R161 ;  /* 0x000000ffff053224 */ /* 0x000fca00078e00a1 */
[----:B------:R0:W-:Y:S01]  /*b3f0*/  @P3 STG.E.U16 desc[UR36][R4.64+0x20], R10 ;  /* 0x0000200a04003986 */ /* 0x0001e2000c101524 */
[----:B------:R-:W-:Y:S05]  /*b400*/  @!P2 BRA `(.L_x_304) ;  /* 0x000000000004a947 */ /* 0x000fea0003800000 */
[----:B------:R0:W5:Y:S02]  /*b410*/  LDG.E.LTC128B.U16 R3, desc[UR36][R12.64+0x22] ;  /* 0x000022240c037981 */ /* 0x000164000c1e1520 */
.L_x_304:
[----:B------:R-:W-:Y:S05]  /*b420*/  BSYNC B1 ;  /* 0x0000000000017941 */ /* 0x000fea0003800000 */
.L_x_303:
[----:B0----5:R-:W-:Y:S01]  /*b430*/  HADD2.F32 R5, -RZ, R3.H0_H0 ;  /* 0x20000003ff057230 */ /* 0x021fe20000004100 */
[----:B------:R-:W-:Y:S01]  /*b440*/  ISETP.GT.AND P3, PT, R0, 0x18, P0 ;  /* 0x000000180000780c */ /* 0x000fe20000764270 */
[----:B------:R-:W-:Y:S03]  /*b450*/  BSSY B1, `(.L_x_305) ;  /* 0x000000a000017945 */ /* 0x000fe60003800000 */
[----:B------:R-:W-:Y:S01]  /*b460*/  FMUL R4, R5, R16 ;  /* 0x0000001005047220 */ /* 0x000fe20000400000 */
[----:B------:R-:W-:-:S03]  /*b470*/  @P2 IMAD.MOV.U32 R5, RZ, RZ, R161 ;  /* 0x000000ffff052224 */ /* 0x000fc600078e00a1 */
[----:B------:R-:W-:-:S05]  /*b480*/  FFMA R4, R35, R2, R4 ;  /* 0x0000000223047223 */ /* 0x000fca0000000004 */
[----:B------:R-:W-:-:S04]  /*b490*/  F2FP.F16.F32.PACK_AB R4, RZ, R4 ;  /* 0x00000004ff04723e */ /* 0x000fc800000000ff */
[----:B------:R-:W-:Y:S02]  /*b4a0*/  PRMT R10, R4, 0x7610, R10 ;  /* 0x00007610040a7816 */ /* 0x000fe4000000000a */
[----:B------:R-:W-:-:S05]  /*b4b0*/  @P2 MOV R4, R160 ;  /* 0x000000a000042202 */ /* 0x000fca0000000f00 */
[----:B------:R0:W-:Y:S01]  /*b4c0*/  @P2 STG.E.U16 desc[UR36][R4.64+0x22], R10 ;  /* 0x0000220a04002986 */ /* 0x0001e2000c101524 */
[----:B------:R-:W-:Y:S05]  /*b4d0*/  @!P3 BRA `(.L_x_306) ;  /* 0x000000000004b947 */ /* 0x000fea0003800000 */
[----:B------:R0:W5:Y:S02]  /*b4e0*/  LDG.E.LTC128B.U16 R3, desc[UR36][R6.64+0x30] ;  /* 0x0000302406037981 */ /* 0x000164000c1e1520 */
.L_x_306:
[----:B------:R-:W-:Y:S05]  /*b4f0*/  BSYNC B1 ;  /* 0x0000000000017941 */ /* 0x000fea0003800000 */
.L_x_305:
        /* <DEDUP_REMOVED lines=9> */
.L_x_308:
[----:B------:R-:W-:Y:S05]  /*b590*/  BSYNC B1 ;  /* 0x0000000000017941 */ /* 0x000fea0003800000 */
.L_x_307:
        /* <DEDUP_REMOVED lines=9> */
.L_x_310:
[----:B------:R-:W-:Y:S05]  /*b630*/  BSYNC B1 ;  /* 0x0000000000017941 */ /* 0x000fea0003800000 */
.L_x_309:
        /* <DEDUP_REMOVED lines=12> */
.L_x_312:
[----:B------:R-:W-:Y:S05]  /*b700*/  BSYNC B1 ;  /* 0x0000000000017941 */ /* 0x000fea0003800000 */
.L_x_311:
        /* <DEDUP_REMOVED lines=12> */
.L_x_314:
[----:B------:R-:W-:Y:S05]  /*b7d0*/  BSYNC B1 ;  /* 0x0000000000017941 */ /* 0x000fea0003800000 */
.L_x_313:
        /* <DEDUP_REMOVED lines=9> */
.L_x_316:
[----:B------:R-:W-:Y:S05]  /*b870*/  BSYNC B1 ;  /* 0x0000000000017941 */ /* 0x000fea0003800000 */
.L_x_315:
        /* <DEDUP_REMOVED lines=9> */
.L_x_318:
[----:B------:R-:W-:Y:S05]  /*b910*/  BSYNC B1 ;  /* 0x0000000000017941 */ /* 0x000fea0003800000 */
.L_x_317:
        /* <DEDUP_REMOVED lines=12> */
.L_x_320:
[----:B------:R-:W-:Y:S05]  /*b9e0*/  BSYNC B1 ;  /* 0x0000000000017941 */ /* 0x000fea0003800000 */
.L_x_319:
        /* <DEDUP_REMOVED lines=12> */
.L_x_322:
[----:B------:R-:W-:Y:S05]  /*bab0*/  BSYNC B1 ;  /* 0x0000000000017941 */ /* 0x000fea0003800000 */
.L_x_321:
        /* <DEDUP_REMOVED lines=9> */
.L_x_324:
[----:B------:R-:W-:Y:S05]  /*bb50*/  BSYNC B1 ;  /* 0x0000000000017941 */ /* 0x000fea0003800000 */
.L_x_323:
        /* <DEDUP_REMOVED lines=9> */
.L_x_326:
[----:B------:R-:W-:Y:S05]  /*bbf0*/  BSYNC B1 ;  /* 0x0000000000017941 */ /* 0x000fea0003800000 */
.L_x_325:
        /* <DEDUP_REMOVED lines=12> */
.L_x_328:
[----:B------:R-:W-:Y:S05]  /*bcc0*/  BSYNC B1 ;  /* 0x0000000000017941 */ /* 0x000fea0003800000 */
.L_x_327:
        /* <DEDUP_REMOVED lines=12> */
.L_x_330:
[----:B------:R-:W-:Y:S05]  /*bd90*/  BSYNC B1 ;  /* 0x0000000000017941 */ /* 0x000fea0003800000 */
.L_x_329:
        /* <DEDUP_REMOVED lines=9> */
.L_x_332:
[----:B------:R-:W-:Y:S05]  /*be30*/  BSYNC B1 ;  /* 0x0000000000017941 */ /* 0x000fea0003800000 */
.L_x_331:
        /* <DEDUP_REMOVED lines=9> */
.L_x_334:
[----:B------:R-:W-:Y:S05]  /*bed0*/  BSYNC B1 ;  /* 0x0000000000017941 */ /* 0x000fea0003800000 */
.L_x_333:
        /* <DEDUP_REMOVED lines=12> */
.L_x_336:
[----:B------:R-:W-:Y:S05]  /*bfa0*/  BSYNC B1 ;  /* 0x0000000000017941 */ /* 0x000fea0003800000 */
.L_x_335:
        /* <DEDUP_REMOVED lines=12> */
.L_x_338:
[----:B------:R-:W-:Y:S05]  /*c070*/  BSYNC B1 ;  /* 0x0000000000017941 */ /* 0x000fea0003800000 */
.L_x_337:
        /* <DEDUP_REMOVED lines=9> */
.L_x_340:
[----:B------:R-:W-:Y:S05]  /*c110*/  BSYNC B1 ;  /* 0x0000000000017941 */ /* 0x000fea0003800000 */
.L_x_339:
        /* <DEDUP_REMOVED lines=9> */
.L_x_342:
[----:B------:R-:W-:Y:S05]  /*c1b0*/  BSYNC B1 ;  /* 0x0000000000017941 */ /* 0x000fea0003800000 */
.L_x_341:
        /* <DEDUP_REMOVED lines=12> */
.L_x_344:
[----:B------:R-:W-:Y:S05]  /*c280*/  BSYNC B1 ;  /* 0x0000000000017941 */ /* 0x000fea0003800000 */
.L_x_343:
        /* <DEDUP_REMOVED lines=12> */
.L_x_346:
[----:B------:R-:W-:Y:S05]  /*c350*/  BSYNC B1 ;  /* 0x0000000000017941 */ /* 0x000fea0003800000 */
.L_x_345:
        /* <DEDUP_REMOVED lines=9> */
.L_x_348:
[----:B------:R-:W-:Y:S05]  /*c3f0*/  BSYNC B1 ;  /* 0x0000000000017941 */ /* 0x000fea0003800000 */
.L_x_347:
        /* <DEDUP_REMOVED lines=9> */
.L_x_350:
[----:B------:R-:W-:Y:S05]  /*c490*/  BSYNC B1 ;  /* 0x0000000000017941 */ /* 0x000fea0003800000 */
.L_x_349:
        /* <DEDUP_REMOVED lines=12> */
.L_x_352:
[----:B------:R-:W-:Y:S05]  /*c560*/  BSYNC B1 ;  /* 0x0000000000017941 */ /* 0x000fea0003800000 */
.L_x_351:
        /* <DEDUP_REMOVED lines=12> */
.L_x_354:
[----:B------:R-:W-:Y:S05]  /*c630*/  BSYNC B1 ;  /* 0x0000000000017941 */ /* 0x000fea0003800000 */
.L_x_353:
        /* <DEDUP_REMOVED lines=9> */
.L_x_356:
[----:B------:R-:W-:Y:S05]  /*c6d0*/  BSYNC B1 ;  /* 0x0000000000017941 */ /* 0x000fea0003800000 */
.L_x_355:
        /* <DEDUP_REMOVED lines=9> */
.L_x_358:
[----:B------:R-:W-:Y:S05]  /*c770*/  BSYNC B1 ;  /* 0x0000000000017941 */ /* 0x000fea0003800000 */
.L_x_357:
        /* <DEDUP_REMOVED lines=12> */
.L_x_360:
[----:B------:R-:W-:Y:S05]  /*c840*/  BSYNC B1 ;  /* 0x0000000000017941 */ /* 0x000fea0003800000 */
.L_x_359:
        /* <DEDUP_REMOVED lines=12> */
.L_x_362:
[----:B------:R-:W-:Y:S05]  /*c910*/  BSYNC B1 ;  /* 0x0000000000017941 */ /* 0x000fea0003800000 */
.L_x_361:
        /* <DEDUP_REMOVED lines=9> */
.L_x_364:
[----:B------:R-:W-:Y:S05]  /*c9b0*/  BSYNC B1 ;  /* 0x0000000000017941 */ /* 0x000fea0003800000 */
.L_x_363:
        /* <DEDUP_REMOVED lines=9> */
.L_x_366:
[----:B------:R-:W-:Y:S05]  /*ca50*/  BSYNC B1 ;  /* 0x0000000000017941 */ /* 0x000fea0003800000 */
.L_x_365:
        /* <DEDUP_REMOVED lines=12> */
.L_x_368:
[----:B------:R-:W-:Y:S05]  /*cb20*/  BSYNC B1 ;  /* 0x0000000000017941 */ /* 0x000fea0003800000 */
.L_x_367:
        /* <DEDUP_REMOVED lines=12> */
.L_x_370:
[----:B------:R-:W-:Y:S05]  /*cbf0*/  BSYNC B1 ;  /* 0x0000000000017941 */ /* 0x000fea0003800000 */
.L_x_369:
        /* <DEDUP_REMOVED lines=9> */
.L_x_372:
[----:B------:R-:W-:Y:S05]  /*cc90*/  BSYNC B1 ;  /* 0x0000000000017941 */ /* 0x000fea0003800000 */
.L_x_371:
        /* <DEDUP_REMOVED lines=9> */
.L_x_374:
[----:B------:R-:W-:Y:S05]  /*cd30*/  BSYNC B1 ;  /* 0x0000000000017941 */ /* 0x000fea0003800000 */
.L_x_373:
        /* <DEDUP_REMOVED lines=12> */
.L_x_376:
[----:B------:R-:W-:Y:S05]  /*ce00*/  BSYNC B1 ;  /* 0x0000000000017941 */ /* 0x000fea0003800000 */
.L_x_375:
        /* <DEDUP_REMOVED lines=12> */
.L_x_378:
[----:B------:R-:W-:Y:S05]  /*ced0*/  BSYNC B1 ;  /* 0x0000000000017941 */ /* 0x000fea0003800000 */
.L_x_377:
        /* <DEDUP_REMOVED lines=9> */
.L_x_380:
[----:B------:R-:W-:Y:S05]  /*cf70*/  BSYNC B1 ;  /* 0x0000000000017941 */ /* 0x000fea0003800000 */
.L_x_379:
        /* <DEDUP_REMOVED lines=9> */
.L_x_382:
[----:B------:R-:W-:Y:S05]  /*d010*/  BSYNC B1 ;  /* 0x0000000000017941 */ /* 0x000fea0003800000 */
.L_x_381:
        /* <DEDUP_REMOVED lines=12> */
.L_x_384:
[----:B------:R-:W-:Y:S05]  /*d0e0*/  BSYNC B1 ;  /* 0x0000000000017941 */ /* 0x000fea0003800000 */
.L_x_383:
        /* <DEDUP_REMOVED lines=12> */
.L_x_386:
[----:B------:R-:W-:Y:S05]  /*d1b0*/  BSYNC B1 ;  /* 0x0000000000017941 */ /* 0x000fea0003800000 */
.L_x_385:
        /* <DEDUP_REMOVED lines=9> */
.L_x_388:
[----:B------:R-:W-:Y:S05]  /*d250*/  BSYNC B1 ;  /* 0x0000000000017941 */ /* 0x000fea0003800000 */
.L_x_387:
        /* <DEDUP_REMOVED lines=9> */
.L_x_390:
[----:B------:R-:W-:Y:S05]  /*d2f0*/  BSYNC B1 ;  /* 0x0000000000017941 */ /* 0x000fea0003800000 */
.L_x_389:
        /* <DEDUP_REMOVED lines=12> */
.L_x_392:
[----:B------:R-:W-:Y:S05]  /*d3c0*/  BSYNC B1 ;  /* 0x0000000000017941 */ /* 0x000fea0003800000 */
.L_x_391:
        /* <DEDUP_REMOVED lines=12> */
.L_x_394:
[----:B------:R-:W-:Y:S05]  /*d490*/  BSYNC B1 ;  /* 0x0000000000017941 */ /* 0x000fea0003800000 */
.L_x_393:
        /* <DEDUP_REMOVED lines=9> */
.L_x_396:
[----:B------:R-:W-:Y:S05]  /*d530*/  BSYNC B1 ;  /* 0x0000000000017941 */ /* 0x000fea0003800000 */
.L_x_395:
        /* <DEDUP_REMOVED lines=9> */
.L_x_398:
[----:B------:R-:W-:Y:S05]  /*d5d0*/  BSYNC B1 ;  /* 0x0000000000017941 */ /* 0x000fea0003800000 */
.L_x_397:
        /* <DEDUP_REMOVED lines=12> */
.L_x_400:
[----:B------:R-:W-:Y:S05]  /*d6a0*/  BSYNC B1 ;  /* 0x0000000000017941 */ /* 0x000fea0003800000 */
.L_x_399:
        /* <DEDUP_REMOVED lines=12> */
.L_x_402:
[----:B------:R-:W-:Y:S05]  /*d770*/  BSYNC B1 ;  /* 0x0000000000017941 */ /* 0x000fea0003800000 */
.L_x_401:
        /* <DEDUP_REMOVED lines=9> */
.L_x_404:
[----:B------:R-:W-:Y:S05]  /*d810*/  BSYNC B1 ;  /* 0x0000000000017941 */ /* 0x000fea0003800000 */
.L_x_403:
        /* <DEDUP_REMOVED lines=9> */
.L_x_406:
[----:B------:R-:W-:Y:S05]  /*d8b0*/  BSYNC B1 ;  /* 0x0000000000017941 */ /* 0x000fea0003800000 */
.L_x_405:
        /* <DEDUP_REMOVED lines=12> */
.L_x_408:
[----:B------:R-:W-:Y:S05]  /*d980*/  BSYNC B1 ;  /* 0x0000000000017941 */ /* 0x000fea0003800000 */
.L_x_407:
        /* <DEDUP_REMOVED lines=12> */
.L_x_410:
[----:B------:R-:W-:Y:S05]  /*da50*/  BSYNC B1 ;  /* 0x0000000000017941 */ /* 0x000fea0003800000 */
.L_x_409:
        /* <DEDUP_REMOVED lines=9> */
.L_x_412:
[----:B------:R-:W-:Y:S05]  /*daf0*/  BSYNC B1 ;  /* 0x0000000000017941 */ /* 0x000fea0003800000 */
.L_x_411:
        /* <DEDUP_REMOVED lines=9> */
.L_x_414:
[----:B------:R-:W-:Y:S05]  /*db90*/  BSYNC B1 ;  /* 0x0000000000017941 */ /* 0x000fea0003800000 */
.L_x_413:
        /* <DEDUP_REMOVED lines=12> */
.L_x_416:
[----:B------:R-:W-:Y:S05]  /*dc60*/  BSYNC B1 ;  /* 0x0000000000017941 */ /* 0x000fea0003800000 */
.L_x_415:
        /* <DEDUP_REMOVED lines=12> */
.L_x_418:
[----:B------:R-:W-:Y:S05]  /*dd30*/  BSYNC B1 ;  /* 0x0000000000017941 */ /* 0x000fea0003800000 */
.L_x_417:
        /* <DEDUP_REMOVED lines=9> */
.L_x_420:
[----:B------:R-:W-:Y:S05]  /*ddd0*/  BSYNC B1 ;  /* 0x0000000000017941 */ /* 0x000fea0003800000 */
.L_x_419:
        /* <DEDUP_REMOVED lines=9> */
.L_x_422:
[----:B------:R-:W-:Y:S05]  /*de70*/  BSYNC B1 ;  /* 0x0000000000017941 */ /* 0x000fea0003800000 */
.L_x_421:
        /* <DEDUP_REMOVED lines=12> */
.L_x_424:
[----:B------:R-:W-:Y:S05]  /*df40*/  BSYNC B1 ;  /* 0x0000000000017941 */ /* 0x000fea0003800000 */
.L_x_423:
        /* <DEDUP_REMOVED lines=12> */
.L_x_426:
[----:B------:R-:W-:Y:S05]  /*e010*/  BSYNC B1 ;  /* 0x0000000000017941 */ /* 0x000fea0003800000 */
.L_x_425:
        /* <DEDUP_REMOVED lines=9> */
.L_x_428:
[----:B------:R-:W-:Y:S05]  /*e0b0*/  BSYNC B1 ;  /* 0x0000000000017941 */ /* 0x000fea0003800000 */
.L_x_427:
        /* <DEDUP_REMOVED lines=9> */
.L_x_430:
[----:B------:R-:W-:Y:S05]  /*e150*/  BSYNC B1 ;  /* 0x0000000000017941 */ /* 0x000fea0003800000 */
.L_x_429:
        /* <DEDUP_REMOVED lines=12> */
.L_x_432:
[----:B------:R-:W-:Y:S05]  /*e220*/  BSYNC B1 ;  /* 0x0000000000017941 */ /* 0x000fea0003800000 */
.L_x_431:
        /* <DEDUP_REMOVED lines=12> */
.L_x_434:
[----:B------:R-:W-:Y:S05]  /*e2f0*/  BSYNC B1 ;  /* 0x0000000000017941 */ /* 0x000fea0003800000 */
.L_x_433:
        /* <DEDUP_REMOVED lines=9> */
.L_x_436:
[----:B------:R-:W-:Y:S05]  /*e390*/  BSYNC B1 ;  /* 0x0000000000017941 */ /* 0x000fea0003800000 */
.L_x_435:
        /* <DEDUP_REMOVED lines=9> */
.L_x_438:
[----:B------:R-:W-:Y:S05]  /*e430*/  BSYNC B1 ;  /* 0x0000000000017941 */ /* 0x000fea0003800000 */
.L_x_437:
        /* <DEDUP_REMOVED lines=12> */
.L_x_440:
[----:B------:R-:W-:Y:S05]  /*e500*/  BSYNC B1 ;  /* 0x0000000000017941 */ /* 0x000fea0003800000 */
.L_x_439:
        /* <DEDUP_REMOVED lines=12> */
.L_x_442:
[----:B------:R-:W-:Y:S05]  /*e5d0*/  BSYNC B1 ;  /* 0x0000000000017941 */ /* 0x000fea0003800000 */
.L_x_441:
        /* <DEDUP_REMOVED lines=9> */
.L_x_444:
[----:B------:R-:W-:Y:S05]  /*e670*/  BSYNC B1 ;  /* 0x0000000000017941 */ /* 0x000fea0003800000 */
.L_x_443:
        /* <DEDUP_REMOVED lines=9> */
.L_x_446:
[----:B------:R-:W-:Y:S05]  /*e710*/  BSYNC B1 ;  /* 0x0000000000017941 */ /* 0x000fea0003800000 */
.L_x_445:
        /* <DEDUP_REMOVED lines=12> */
.L_x_448:
[----:B------:R-:W-:Y:S05]  /*e7e0*/  BSYNC B1 ;  /* 0x0000000000017941 */ /* 0x000fea0003800000 */
.L_x_447:
        /* <DEDUP_REMOVED lines=12> */
.L_x_450:
[----:B------:R-:W-:Y:S05]  /*e8b0*/  BSYNC B1 ;  /* 0x0000000000017941 */ /* 0x000fea0003800000 */
.L_x_449:
        /* <DEDUP_REMOVED lines=9> */
.L_x_452:
[----:B------:R-:W-:Y:S05]  /*e950*/  BSYNC B1 ;  /* 0x0000000000017941 */ /* 0x000fea0003800000 */
.L_x_451:
        /* <DEDUP_REMOVED lines=9> */
.L_x_454:
[----:B------:R-:W-:Y:S05]  /*e9f0*/  BSYNC B1 ;  /* 0x0000000000017941 */ /* 0x000fea0003800000 */
.L_x_453:
        /* <DEDUP_REMOVED lines=12> */
.L_x_456:
[----:B------:R-:W-:Y:S05]  /*eac0*/  BSYNC B1 ;  /* 0x0000000000017941 */ /* 0x000fea0003800000 */
.L_x_455:
        /* <DEDUP_REMOVED lines=12> */
.L_x_458:
[----:B------:R-:W-:Y:S05]  /*eb90*/  BSYNC B1 ;  /* 0x0000000000017941 */ /* 0x000fea0003800000 */
.L_x_457:
        /* <DEDUP_REMOVED lines=9> */
.L_x_460:
[----:B------:R-:W-:Y:S05]  /*ec30*/  BSYNC B1 ;  /* 0x0000000000017941 */ /* 0x000fea0003800000 */
.L_x_459:
        /* <DEDUP_REMOVED lines=9> */
.L_x_462:
[----:B------:R-:W-:Y:S05]  /*ecd0*/  BSYNC B1 ;  /* 0x0000000000017941 */ /* 0x000fea0003800000 */
.L_x_461:
        /* <DEDUP_REMOVED lines=12> */
.L_x_464:
[----:B------:R-:W-:Y:S05]  /*eda0*/  BSYNC B1 ;  /* 0x0000000000017941 */ /* 0x000fea0003800000 */
.L_x_463:
        /* <DEDUP_REMOVED lines=12> */
.L_x_466:
[----:B------:R-:W-:Y:S05]  /*ee70*/  BSYNC B1 ;  /* 0x0000000000017941 */ /* 0x000fea0003800000 */
.L_x_465:
        /* <DEDUP_REMOVED lines=9> */
.L_x_468:
[----:B------:R-:W-:Y:S05]  /*ef10*/  BSYNC B1 ;  /* 0x0000000000017941 */ /* 0x000fea0003800000 */
.L_x_467:
        /* <DEDUP_REMOVED lines=9> */
.L_x_470:
[----:B------:R-:W-:Y:S05]  /*efb0*/  BSYNC B1 ;  /* 0x0000000000017941 */ /* 0x000fea0003800000 */
.L_x_469:
        /* <DEDUP_REMOVED lines=12> */
.L_x_472:
[----:B------:R-:W-:Y:S05]  /*f080*/  BSYNC B1 ;  /* 0x0000000000017941 */ /* 0x000fea0003800000 */
.L_x_471:
        /* <DEDUP_REMOVED lines=12> */
.L_x_474:
[----:B------:R-:W-:Y:S05]  /*f150*/  BSYNC B1 ;  /* 0x0000000000017941 */ /* 0x000fea0003800000 */
.L_x_473:
        /* <DEDUP_REMOVED lines=9> */
.L_x_476:
[----:B------:R-:W-:Y:S05]  /*f1f0*/  BSYNC B1 ;  /* 0x0000000000017941 */ /* 0x000fea0003800000 */
.L_x_475:
        /* <DEDUP_REMOVED lines=9> */
.L_x_478:
[----:B------:R-:W-:Y:S05]  /*f290*/  BSYNC B1 ;  /* 0x0000000000017941 */ /* 0x000fea0003800000 */
.L_x_477:
        /* <DEDUP_REMOVED lines=12> */
.L_x_480:
[----:B------:R-:W-:Y:S05]  /*f360*/  BSYNC B1 ;  /* 0x0000000000017941 */ /* 0x000fea0003800000 */
.L_x_479:
        /* <DEDUP_REMOVED lines=12> */
.L_x_482:
[----:B------:R-:W-:Y:S05]  /*f430*/  BSYNC B1 ;  /* 0x0000000000017941 */ /* 0x000fea0003800000 */
.L_x_481:
        /* <DEDUP_REMOVED lines=9> */
.L_x_484:
[----:B------:R-:W-:Y:S05]  /*f4d0*/  BSYNC B1 ;  /* 0x0000000000017941 */ /* 0x000fea0003800000 */
.L_x_483:
        /* <DEDUP_REMOVED lines=9> */
.L_x_486:
[----:B------:R-:W-:Y:S05]  /*f570*/  BSYNC B1 ;  /* 0x0000000000017941 */ /* 0x000fea0003800000 */
.L_x_485:
        /* <DEDUP_REMOVED lines=12> */
.L_x_488:
[----:B------:R-:W-:Y:S05]  /*f640*/  BSYNC B1 ;  /* 0x0000000000017941 */ /* 0x000fea0003800000 */
.L_x_487:
        /* <DEDUP_REMOVED lines=12> */
.L_x_490:
[----:B------:R-:W-:Y:S05]  /*f710*/  BSYNC B1 ;  /* 0x0000000000017941 */ /* 0x000fea0003800000 */
.L_x_489:
        /* <DEDUP_REMOVED lines=9> */
.L_x_492:
[----:B------:R-:W-:Y:S05]  /*f7b0*/  BSYNC B1 ;  /* 0x0000000000017941 */ /* 0x000fea0003800000 */
.L_x_491:
        /* <DEDUP_REMOVED lines=9> */
.L_x_494:
[----:B------:R-:W-:Y:S05]  /*f850*/  BSYNC B1 ;  /* 0x0000000000017941 */ /* 0x000fea0003800000 */
.L_x_493:
        /* <DEDUP_REMOVED lines=12> */
.L_x_496:
[----:B------:R-:W-:Y:S05]  /*f920*/  BSYNC B1 ;  /* 0x0000000000017941 */ /* 0x000fea0003800000 */
.L_x_495:
        /* <DEDUP_REMOVED lines=12> */
.L_x_498:
[----:B------:R-:W-:Y:S05]  /*f9f0*/  BSYNC B1 ;  /* 0x0000000000017941 */ /* 0x000fea0003800000 */
.L_x_497:
        /* <DEDUP_REMOVED lines=9> */
.L_x_500:
[----:B------:R-:W-:Y:S05]  /*fa90*/  BSYNC B1 ;  /* 0x0000000000017941 */ /* 0x000fea0003800000 */
.L_x_499:
        /* <DEDUP_REMOVED lines=9> */
.L_x_502:
[----:B------:R-:W-:Y:S05]  /*fb30*/  BSYNC B1 ;  /* 0x0000000000017941 */ /* 0x000fea0003800000 */
.L_x_501:
        /* <DEDUP_REMOVED lines=12> */
.L_x_504:
[----:B------:R-:W-:Y:S05]  /*fc00*/  BSYNC B1 ;  /* 0x0000000000017941 */ /* 0x000fea0003800000 */
.L_x_503:
        /* <DEDUP_REMOVED lines=12> */
.L_x_506:
[----:B------:R-:W-:Y:S05]  /*fcd0*/  BSYNC B1 ;  /* 0x0000000000017941 */ /* 0x000fea0003800000 */
.L_x_505:
        /* <DEDUP_REMOVED lines=9> */
.L_x_508:
[----:B------:R-:W-:Y:S05]  /*fd70*/  BSYNC B1 ;  /* 0x0000000000017941 */ /* 0x000fea0003800000 */
.L_x_507:
        /* <DEDUP_REMOVED lines=9> */
.L_x_510:
[----:B------:R-:W-:Y:S05]  /*fe10*/  BSYNC B1 ;  /* 0x0000000000017941 */ /* 0x000fea0003800000 */
.L_x_509:
        /* <DEDUP_REMOVED lines=12> */
.L_x_512:
[----:B------:R-:W-:Y:S05]  /*fee0*/  BSYNC B1 ;  /* 0x0000000000017941 */ /* 0x000fea0003800000 */
.L_x_511:
        /* <DEDUP_REMOVED lines=12> */
.L_x_514:
[----:B------:R-:W-:Y:S05]  /*ffb0*/  BSYNC B1 ;  /* 0x0000000000017941 */ /* 0x000fea0003800000 */
.L_x_513:
        /* <DEDUP_REMOVED lines=9> */
.L_x_516:
[----:B------:R-:W-:Y:S05]  /*10050*/  BSYNC B1 ;  /* 0x0000000000017941 */ /* 0x000fea0003800000 */
.L_x_515:
        /* <DEDUP_REMOVED lines=9> */
.L_x_518:
[----:B------:R-:W-:Y:S05]  /*100f0*/  BSYNC B1 ;  /* 0x0000000000017941 */ /* 0x000fea0003800000 */
.L_x_517:
        /* <DEDUP_REMOVED lines=12> */
.L_x_520:
[----:B------:R-:W-:Y:S05]  /*101c0*/  BSYNC B1 ;  /* 0x0000000000017941 */ /* 0x000fea0003800000 */
.L_x_519:
        /* <DEDUP_REMOVED lines=12> */
.L_x_522:
[----:B------:R-:W-:Y:S05]  /*10290*/  BSYNC B1 ;  /* 0x0000000000017941 */ /* 0x000fea0003800000 */
.L_x_521:
        /* <DEDUP_REMOVED lines=9> */
.L_x_524:
[----:B------:R-:W-:Y:S05]  /*10330*/  BSYNC B1 ;  /* 0x0000000000017941 */ /* 0x000fea0003800000 */
.L_x_523:
        /* <DEDUP_REMOVED lines=9> */
.L_x_526:
[----:B------:R-:W-:Y:S05]  /*103d0*/  BSYNC B1 ;  /* 0x0000000000017941 */ /* 0x000fea0003800000 */
.L_x_525:
        /* <DEDUP_REMOVED lines=12> */
.L_x_528:
[----:B------:R-:W-:Y:S05]  /*104a0*/  BSYNC B1 ;  /* 0x0000000000017941 */ /* 0x000fea0003800000 */
.L_x_527:
        /* <DEDUP_REMOVED lines=12> */
.L_x_530:
[----:B------:R-:W-:Y:S05]  /*10570*/  BSYNC B1 ;  /* 0x0000000000017941 */ /* 0x000fea0003800000 */
.L_x_529:
        /* <DEDUP_REMOVED lines=9> */
.L_x_532:
[----:B------:R-:W-:Y:S05]  /*10610*/  BSYNC B1 ;  /* 0x0000000000017941 */ /* 0x000fea0003800000 */
.L_x_531:
        /* <DEDUP_REMOVED lines=9> */
.L_x_534:
[----:B------:R-:W-:Y:S05]  /*106b0*/  BSYNC B1 ;  /* 0x0000000000017941 */ /* 0x000fea0003800000 */
.L_x_533:
[----:B-----5:R-:W-:Y:S01]  /*106c0*/  HADD2.F32 R5, -RZ, R3.H0_H0 ;  /* 0x20000003ff057230 */ /* 0x020fe20000004100 */
[----:B------:R-:W-:Y:S01]  /*106d0*/  ISETP.GT.AND P1, PT, R0, 0xf9, P1 ;  /* 0x000000f90000780c */ /* 0x000fe20000f24270 */
[----:B0-----:R-:W-:Y:S01]  /*106e0*/  @P2 IMAD.MOV.U32 R4, RZ, RZ, R160 ;  /* 0x000000ffff042224 */ /* 0x001fe200078e00a0 */
[----:B------:R-:W-:Y:S02]  /*106f0*/  BSSY B1, `(.L_x_535) ;  /* 0x0000009000017945 */ /* 0x000fe40003800000 */
[----:B------:R-:W-:-:S04]  /*10700*/  FMUL R5, R5, R16 ;  /* 0x0000001005057220 */ /* 0x000fc80000400000 */
[----:B------:R-:W-:-:S05]  /*10710*/  FFMA R5, R150, R2, R5 ;  /* 0x0000000296057223 */ /* 0x000fca0000000005 */
[----:B------:R-:W-:-:S04]  /*10720*/  F2FP.F16.F32.PACK_AB R5, RZ, R5 ;  /* 0x00000005ff05723e */ /* 0x000fc800000000ff */
[----:B-1-34-:R-:W-:Y:S01]  /*10730*/  PRMT R6, R5, 0x7610, R6 ;  /* 0x0000761005067816 */ /* 0x01afe20000000006 */
[----:B------:R-:W-:-:S05]  /*10740*/  @P2 IMAD.MOV.U32 R5, RZ, RZ, R161 ;  /* 0x000000ffff052224 */ /* 0x000fca00078e00a1 */
[----:B------:R0:W-:Y:S01]  /*10750*/  @P2 STG.E.U16 desc[UR36][R4.64+0x1f0], R6 ;  /* 0x0001f00604002986 */ /* 0x0001e2000c101524 */
[----:B------:R-:W-:Y:S05]  /*10760*/  @!P1 BRA `(.L_x_536) ;  /* 0x0000000000049947 */ /* 0x000fea0003800000 */
[----:B------:R1:W5:Y:S02]  /*10770*/  LDG.E.LTC128B.U16 R3, desc[UR36][R12.64+0x1f2] ;  /* 0x0001f2240c037981 */ /* 0x000364000c1e1520 */
.L_x_536:
[----:B------:R-:W-:Y:S05]  /*10780*/  BSYNC B1 ;  /* 0x0000000000017941 */ /* 0x000fea0003800000 */
.L_x_535:
[----:B------:R-:W-:Y:S05]  /*10790*/  @!P1 BRA `(.L_x_537) ;  /* 0x0000005400b89947 */ /* 0x000fea0003800000 */
[----:B-----5:R-:W-:-:S05]  /*107a0*/  HADD2.F32 R3, -RZ, R3.H0_H0 ;  /* 0x20000003ff037230 */ /* 0x020fca0000004100 */
[----:B------:R-:W-:-:S04]  /*107b0*/  FMUL R0, R3, R16 ;  /* 0x0000001003007220 */ /* 0x000fc80000400000 */
[----:B------:R-:W-:-:S05]  /*107c0*/  FFMA R0, R151, R2, R0 ;  /* 0x0000000297007223 */ /* 0x000fca0000000000 */
[----:B------:R-:W-:-:S05]  /*107d0*/  F2FP.F16.F32.PACK_AB R0, RZ, R0 ;  /* 0x00000000ff00723e */ /* 0x000fca00000000ff */
[----:B------:R3:W-:Y:S01]  /*107e0*/  STG.E.U16 desc[UR36][R160.64+0x1f2], R0 ;  /* 0x0001f200a0007986 */ /* 0x0007e2000c101524 */
[----:B------:R-:W-:Y:S05]  /*107f0*/  BRA `(.L_x_537) ;  /* 0x0000005400a07947 */ /* 0x000fea0003800000 */
.L_x_30:
[----:B------:R-:W2:Y:S01]  /*10800*/  LDL.LU R8, [R1+0xc] ;  /* 0x00000c0001087983 */ /* 0x000ea20000300800 */
[----:B------:R-:W-:-:S03]  /*10810*/  ULDC.64 UR6, c[0x0][0x5c0] ;  /* 0x0001700000067ab9 */ /* 0x000fc60000000a00 */
[----:B------:R-:W3:Y:S04]  /*10820*/  LDL.LU R13, [R1+0xb8] ;  /* 0x0000b800010d7983 */ /* 0x000ee80000300800 */
[----:B------:R-:W4:Y:S04]  /*10830*/  LDL.LU R227, [R1+0xbc] ;  /* 0x0000bc0001e37983 */ /* 0x000f280000300800 */
[----:B------:R-:W5:Y:S04]  /*10840*/  LDL.LU R226, [R1+0xc0] ;  /* 0x0000c00001e27983 */ /* 0x000f680000300800 */
        /* <DEDUP_REMOVED lines=70> */
[----:B------:R-:W5:Y:S01]  /*10cb0*/  LDL.LU R153, [R1+0x1dc] ;  /* 0x0001dc0001997983 */ /* 0x000f620000300800 */
[----:B------:R-:W-:-:S03]  /*10cc0*/  LEA R4, P0, R6, UR6, 0x1 ;  /* 0x0000000606047c11 */ /* 0x000fc6000f8008ff */
[----:B------:R-:W5:Y:S04]  /*10cd0*/  LDL.LU R152, [R1+0x1e0] ;  /* 0x0001e00001987983 */ /* 0x000f680000300800 */
[----:B------:R-:W5:Y:S04]  /*10ce0*/  LDL.LU R23, [R1+0x1e4] ;  /* 0x0001e40001177983 */ /* 0x000f680000300800 */
[----:B------:R-:W5:Y:S04]  /*10cf0*/  LDL.LU R22, [R1+0x1e8] ;  /* 0x0001e80001167983 */ /* 0x000f680000300800 */
[----:B------:R-:W5:Y:S01]  /*10d00*/  LDL.LU R21, [R1+0x1ec] ;  /* 0x0001ec0001157983 */ /* 0x000f620000300800 */
[----:B------:R-:W-:-:S03]  /*10d10*/  LEA.HI.X R5, R6, UR7, R10, 0x1, P0 ;  /* 0x0000000706057c11 */ /* 0x000fc600080f0c0a */
[----:B------:R-:W5:Y:S04]  /*10d20*/  LDL.LU R20, [R1+0x1f0] ;  /* 0x0001f00001147983 */ /* 0x000f680000300800 */
[----:B------:R-:W5:Y:S04]  /*10d30*/  LDL.LU R19, [R1+0x1f4] ;  /* 0x0001f40001137983 */ /* 0x000f680000300800 */
[----:B------:R-:W5:Y:S04]  /*10d40*/  LDL.LU R18, [R1+0x1f8] ;  /* 0x0001f80001127983 */ /* 0x000f680000300800 */
[----:B------:R-:W5:Y:S04]  /*10d50*/  LDL.LU R15, [R1+0x1fc] ;  /* 0x0001fc00010f7983 */ /* 0x000f680000300800 */
[----:B------:R-:W2:Y:S04]  /*10d60*/  LDL.LU R6, [R1] ;  /* 0x0000000001067983 */ /* 0x000ea80000300800 */
[----:B------:R-:W3:Y:S04]  /*10d70*/  LDL.LU R7, [R1+0x8] ;  /* 0x0000080001077983 */ /* 0x000ee80000300800 */
[----:B------:R-:W4:Y:S01]  /*10d80*/  LDL.LU R10, [R1+0x5c] ;  /* 0x00005c00010a7983 */ /* 0x000f220000300800 */
[----:B--2---:R-:W-:-:S05]  /*10d90*/  FMUL R6, R6, R2 ;  /* 0x0000000206067220 */ /* 0x004fca0000400000 */
[----:B------:R-:W-:-:S05]  /*10da0*/  F2FP.F16.F32.PACK_AB R6, RZ, R6 ;  /* 0x00000006ff06723e */ /* 0x000fca00000000ff */
[----:B------:R0:W-:Y:S04]  /*10db0*/  @P1 STG.E.U16 desc[UR36][R4.64], R6 ;  /* 0x0000000604001986 */ /* 0x0001e8000c101524 */
[----:B0-----:R-:W2:Y:S01]  /*10dc0*/  LDL.LU R6, [R1+0x4] ;  /* 0x0000040001067983 */ /* 0x001ea20000300800 */
[----:B------:R-:W-:Y:S01]  /*10dd0*/  ISETP.GT.AND P0, PT, R0, 0x1, P3 ;  /* 0x000000010000780c */ /* 0x000fe20001f04270 */
[-C--:B---3--:R-:W-:Y:S01]  /*10de0*/  FMUL R7, R7, R2.reuse ;  /* 0x0000000207077220 */ /* 0x088fe20000400000 */
[----:B------:R-:W-:Y:S01]  /*10df0*/  ISETP.GT.AND P2, PT, R3, 0x8, PT ;  /* 0x000000080300780c */ /* 0x000fe20003f44270 */
[----:B------:R-:W-:Y:S01]  /*10e00*/  USHF.L.U32 UR7, UR4, 0x4, URZ ;  /* 0x0000000404077899 */ /* 0x000fe2000800063f */
[----:B------:R-:W-:Y:S01]  /*10e10*/  FMUL R8, R8, R2 ;  /* 0x0000000208087220 */ /* 0x000fe20000400000 */
[----:B------:R-:W-:Y:S01]  /*10e20*/  USHF.L.U64.HI UR6, UR4, 0x4, UR5 ;  /* 0x0000000404067899 */ /* 0x000fe20008010205 */
[----:B------:R-:W-:-:S03]  /*10e30*/  F2FP.F16.F32.PACK_AB R7, RZ, R7 ;  /* 0x00000007ff07723e */ /* 0x000fc600000000ff */
[----:B------:R-:W-:Y:S02]  /*10e40*/  F2FP.F16.F32.PACK_AB R8, RZ, R8 ;  /* 0x00000008ff08723e */ /* 0x000fe400000000ff */
[----:B------:R-:W-:Y:S01]  /*10e50*/  PRMT R9, R7, 0x7610, R9 ;  /* 0x0000761007097816 */ /* 0x000fe20000000009 */
[----:B--2---:R-:W-:-:S05]  /*10e60*/  FMUL R6, R6, R2 ;  /* 0x0000000206067220 */ /* 0x004fca0000400000 */
[----:B------:R-:W-:-:S05]  /*10e70*/  F2FP.F16.F32.PACK_AB R6, RZ, R6 ;  /* 0x00000006ff06723e */ /* 0x000fca00000000ff */
[----:B------:R0:W-:Y:S01]  /*10e80*/  @P0 STG.E.U16 desc[UR36][R4.64+0x2], R6 ;  /* 0x0000020604000986 */ /* 0x0001e2000c101524 */
[----:B------:R-:W-:Y:S02]  /*10e90*/  ISETP.GT.AND P0, PT, R0, RZ, P2 ;  /* 0x000000ff0000720c */ /* 0x000fe40001704270 */
[----:B0-----:R-:W-:-:S04]  /*10ea0*/  IADD3 R6, P1, R4, UR7, RZ ;  /* 0x0000000704067c10 */ /* 0x001fc8000ff3e0ff */
[----:B------:R-:W-:-:S07]  /*10eb0*/  IADD3.X R7, R5, UR6, RZ, P1, !PT ;  /* 0x0000000605077c10 */ /* 0x000fce0008ffe4ff */
[----:B------:R0:W-:Y:S01]  /*10ec0*/  @P0 STG.E.U16 desc[UR36][R6.64], R9 ;  /* 0x0000000906000986 */ /* 0x0001e2000c101524 */
[----:B------:R-:W-:-:S03]  /*10ed0*/  ISETP.GT.AND P0, PT, R0, 0x1, P2 ;  /* 0x000000010000780c */ /* 0x000fc60001704270 */
[----:B0-----:R-:W2:Y:S10]  /*10ee0*/  LDL.LU R9, [R1+0x54] ;  /* 0x0000540001097983 */ /* 0x001eb40000300800 */
[----:B------:R0:W-:Y:S04]  /*10ef0*/  @P0 STG.E.U16 desc[UR36][R6.64+0x2], R8 ;  /* 0x0000020806000986 */ /* 0x0001e8000c101524 */
[----:B0-----:R-:W3:Y:S01]  /*10f00*/  LDL.LU R8, [R1+0x10] ;  /* 0x0000100001087983 */ /* 0x001ee20000300800 */
[----:B------:R-:W-:Y:S01]  /*10f10*/  ISETP.GT.AND P0, PT, R0, 0x8, P3 ;  /* 0x000000080000780c */ /* 0x000fe20001f04270 */
[----:B---3--:R-:W-:-:S05]  /*10f20*/  FMUL R8, R8, R2 ;  /* 0x0000000208087220 */ /* 0x008fca0000400000 */
[----:B------:R-:W-:-:S07]  /*10f30*/  F2FP.F16.F32.PACK_AB R8, RZ, R8 ;  /* 0x00000008ff08723e */ /* 0x000fce00000000ff */
        /* <DEDUP_REMOVED lines=78> */
[----:B--2---:R-:W-:-:S05]  /*11420*/  FMUL R9, R9, R2 ;  /* 0x0000000209097220 */ /* 0x004fca0000400000 */
[----:B------:R-:W-:-:S04]  /*11430*/  F2FP.F16.F32.PACK_AB R9, RZ, R9 ;  /* 0x00000009ff09723e */ /* 0x000fc800000000ff */
[----:B------:R-:W-:Y:S01]  /*11440*/  PRMT R11, R9, 0x7610, R11 ;  /* 0x00007610090b7816 */ /* 0x000fe2000000000b */
[----:B---3--:R-:W-:-:S05]  /*11450*/  FMUL R8, R8, R2 ;  /* 0x0000000208087220 */ /* 0x008fca0000400000 */
[----:B------:R-:W-:-:S05]  /*11460*/  F2FP.F16.F32.PACK_AB R8, RZ, R8 ;  /* 0x00000008ff08723e */ /* 0x000fca00000000ff */
[----:B------:R0:W-:Y:S04]  /*11470*/  @P0 STG.E.U16 desc[UR36][R4.64+0x50], R8 ;  /* 0x0000500804000986 */ /* 0x0001e8000c101524 */
[----:B0-----:R-:W2:Y:S01]  /*11480*/  LDL.LU R8, [R1+0x58] ;  /* 0x0000580001087983 */ /* 0x001ea20000300800 */
[----:B------:R-:W-:Y:S01]  /*11490*/  ISETP.GT.AND P5, PT, R0, 0x29, P3 ;  /* 0x000000290000780c */ /* 0x000fe20001fa4270 */
[----:B----4-:R-:W-:Y:S01]  /*114a0*/  FMUL R10, R10, R2 ;  /* 0x000000020a0a7220 */ /* 0x010fe20000400000 */
[C---:B------:R-:W-:Y:S01]  /*114b0*/  ISETP.GT.AND P0, PT, R0.reuse, 0x28, P2 ;  /* 0x000000280000780c */ /* 0x040fe20001704270 */
[----:B------:R-:W3:Y:S01]  /*114c0*/  LDL.LU R9, [R1+0x60] ;  /* 0x0000600001097983 */ /* 0x000ee20000300800 */
[C---:B------:R-:W-:Y:S02]  /*114d0*/  ISETP.GT.AND P4, PT, R0.reuse, 0x29, P2 ;  /* 0x000000290000780c */ /* 0x040fe40001784270 */
[----:B------:R-:W-:-:S02]  /*114e0*/  ISETP.GT.AND P1, PT, R0, 0x30, P3 ;  /* 0x000000300000780c */ /* 0x000fc40001f24270 */
[----:B------:R-:W-:Y:S01]  /*114f0*/  F2FP.F16.F32.PACK_AB R10, RZ, R10 ;  /* 0x0000000aff0a723e */ /* 0x000fe200000000ff */
[-C--:B--2---:R-:W-:Y:S01]  /*11500*/  FMUL R8, R8, R2.reuse ;  /* 0x0000000208087220 */ /* 0x084fe20000400000 */
[----:B---3--:R-:W-:-:S04]  /*11510*/  FMUL R9, R9, R2 ;  /* 0x0000000209097220 */ /* 0x008fc80000400000 */
[----:B------:R-:W-:-:S04]  /*11520*/  F2FP.F16.F32.PACK_AB R8, RZ, R8 ;  /* 0x00000008ff08723e */ /* 0x000fc800000000ff */
[----:B------:R-:W-:Y:S02]  /*11530*/  PRMT R12, R8, 0x7610, R12 ;  /* 0x00007610080c7816 */ /* 0x000fe4000000000c */
[----:B------:R-:W-:Y:S02]  /*11540*/  F2FP.F16.F32.PACK_AB R8, RZ, R9 ;  /* 0x00000009ff08723e */ /* 0x000fe400000000ff */
[----:B------:R-:W2:Y:S04]  /*11550*/  LDL.LU R9, [R1+0x64] ;  /* 0x0000640001097983 */ /* 0x000ea80000300800 */
[----:B------:R0:W-:Y:S04]  /*11560*/  @P5 STG.E.U16 desc[UR36][R4.64+0x52], R11 ;  /* 0x0000520b04005986 */ /* 0x0001e8000c101524 */
[----:B------:R-:W-:Y:S04]  /*11570*/  @P0 STG.E.U16 desc[UR36][R6.64+0x50], R12 ;  /* 0x0000500c06000986 */ /* 0x000fe8000c101524 */
[----:B------:R1:W-:Y:S01]  /*11580*/  @P4 STG.E.U16 desc[UR36][R6.64+0x52], R10 ;  /* 0x0000520a06004986 */ /* 0x0003e2000c101524 */
[----:B0-----:R-:W-:-:S03]  /*11590*/  PRMT R11, R8, 0x7610, R11 ;  /* 0x00007610080b7816 */ /* 0x001fc6000000000b */
[----:B------:R-:W3:Y:S04]  /*115a0*/  LDL.LU R8, [R1+0x68] ;  /* 0x0000680001087983 */ /* 0x000ee80000300800 */
[----:B------:R0:W-:Y:S04]  /*115b0*/  @P1 STG.E.U16 desc[UR36][R4.64+0x60], R11 ;  /* 0x0000600b04001986 */ /* 0x0001e8000c101524 */
[----:B-1----:R-:W4:Y:S01]  /*115c0*/  LDL.LU R10, [R1+0x6c] ;  /* 0x00006c00010a7983 */ /* 0x002f220000300800 */
[----:B--2---:R-:W-:-:S05]  /*115d0*/  FMUL R9, R9, R2 ;  /* 0x0000000209097220 */ /* 0x004fca0000400000 */
[----:B------:R-:W-:-:S04]  /*115e0*/  F2FP.F16.F32.PACK_AB R9, RZ, R9 ;  /* 0x00000009ff09723e */ /* 0x000fc800000000ff */
[----:B0-----:R-:W-:Y:S02]  /*115f0*/  PRMT R11, R9, 0x7610, R11 ;  /* 0x00007610090b7816 */ /* 0x001fe4000000000b */
[----:B------:R-:W2:Y:S01]  /*11600*/  LDL.LU R9, [R1+0x70] ;  /* 0x0000700001097983 */ /* 0x000ea20000300800 */
[----:B---3--:R-:W-:-:S05]  /*11610*/  FMUL R8, R8, R2 ;  /* 0x0000000208087220 */ /* 0x008fca0000400000 */
[----:B------:R-:W-:-:S04]  /*11620*/  F2FP.F16.F32.PACK_AB R8, RZ, R8 ;  /* 0x00000008ff08723e */ /* 0x000fc800000000ff */
[----:B------:R-:W-:Y:S01]  /*11630*/  PRMT R12, R8, 0x7610, R12 ;  /* 0x00007610080c7816 */ /* 0x000fe2000000000c */
[----:B--2---:R-:W-:-:S05]  /*11640*/  FMUL R9, R9, R2 ;  /* 0x0000000209097220 */ /* 0x004fca0000400000 */
[----:B------:R-:W-:Y:S02]  /*11650*/  F2FP.F16.F32.PACK_AB R8, RZ, R9 ;  /* 0x00000009ff08723e */ /* 0x000fe400000000ff */
[----:B------:R-:W2:Y:S01]  /*11660*/  LDL.LU R9, [R1+0x74] ;  /* 0x0000740001097983 */ /* 0x000ea20000300800 */
[C---:B------:R-:W-:Y:S02]  /*11670*/  ISETP.GT.AND P0, PT, R0.reuse, 0x31, P3 ;  /* 0x000000310000780c */ /* 0x040fe40001f04270 */
[C---:B------:R-:W-:Y:S02]  /*11680*/  ISETP.GT.AND P4, PT, R0.reuse, 0x30, P2 ;  /* 0x000000300000780c */ /* 0x040fe40001784270 */
[C---:B------:R-:W-:Y:S02]  /*11690*/  ISETP.GT.AND P5, PT, R0.reuse, 0x31, P2 ;  /* 0x000000310000780c */ /* 0x040fe400017a4270 */
[----:B------:R-:W-:Y:S01]  /*116a0*/  ISETP.GT.AND P1, PT, R0, 0x38, P3 ;  /* 0x000000380000780c */ /* 0x000fe20001f24270 */
[----:B----4-:R-:W-:-:S05]  /*116b0*/  FMUL R10, R10, R2 ;  /* 0x000000020a0a7220 */ /* 0x010fca0000400000 */
[----:B------:R-:W-:Y:S01]  /*116c0*/  F2FP.F16.F32.PACK_AB R10, RZ, R10 ;  /* 0x0000000aff0a723e */ /* 0x000fe200000000ff */
        /* <DEDUP_REMOVED lines=42> */
[----:B------:R-:W-:Y:S01]  /*11970*/  ISETP.GT.AND P5, PT, R0, 0x41, P2 ;  /* 0x000000410000780c */ /* 0x000fe200017a4270 */
[----:B----4-:R-:W-:Y:S01]  /*11980*/  FMUL R10, R10, R2 ;  /* 0x000000020a0a7220 */ /* 0x010fe20000400000 */
[----:B------:R-:W-:-:S04]  /*11990*/  ISETP.GT.AND P1, PT, R0, 0x48, P3 ;  /* 0x000000480000780c */ /* 0x000fc80001f24270 */
[----:B------:R-:W-:-:S03]  /*119a0*/  F2FP.F16.F32.PACK_AB R10, RZ, R10 ;  /* 0x0000000aff0a723e */ /* 0x000fc600000000ff */
[----:B------:R-:W-:Y:S04]  /*119b0*/  @P0 STG.E.U16 desc[UR36][R4.64+0x82], R11 ;  /* 0x0000820b04000986 */ /* 0x000fe8000c101524 */
[----:B------:R-:W-:Y:S04]  /*119c0*/  @P4 STG.E.U16 desc[UR36][R6.64+0x80], R12 ;  /* 0x0000800c06004986 */ /* 0x000fe8000c101524 */
[----:B------:R0:W-:Y:S04]  /*119d0*/  @P5 STG.E.U16 desc[UR36][R6.64+0x82], R10 ;  /* 0x0000820a06005986 */ /* 0x0001e8000c101524 */
[----:B------:R1:W-:Y:S04]  /*119e0*/  @P1 STG.E.U16 desc[UR36][R4.64+0x90], R8 ;  /* 0x0000900804001986 */ /* 0x0003e8000c101524 */
[----:B0-----:R-:W3:Y:S04]  /*119f0*/  LDL.LU R10, [R1+0x98] ;  /* 0x00009800010a7983 */ /* 0x001ee80000300800 */
[----:B-1----:R-:W4:Y:S01]  /*11a00*/  LDL.LU R8, [R1+0x9c] ;  /* 0x00009c0001087983 */ /* 0x002f220000300800 */
[----:B--2---:R-:W-:-:S05]  /*11a10*/  FMUL R9, R9, R2 ;  /* 0x0000000209097220 */ /* 0x004fca0000400000 */
[----:B------:R-:W-:-:S04]  /*11a20*/  F2FP.F16.F32.PACK_AB R9, RZ, R9 ;  /* 0x00000009ff09723e */ /* 0x000fc800000000ff */
[----:B------:R-:W-:Y:S02]  /*11a30*/  PRMT R11, R9, 0x7610, R11 ;  /* 0x00007610090b7816 */ /* 0x000fe4000000000b */
[----:B------:R-:W2:Y:S01]  /*11a40*/  LDL.LU R9, [R1+0xa0] ;  /* 0x0000a00001097983 */ /* 0x000ea20000300800 */
[C---:B------:R-:W-:Y:S02]  /*11a50*/  ISETP.GT.AND P0, PT, R0.reuse, 0x49, P3 ;  /* 0x000000490000780c */ /* 0x040fe40001f04270 */
[C---:B------:R-:W-:Y:S02]  /*11a60*/  ISETP.GT.AND P4, PT, R0.reuse, 0x48, P2 ;  /* 0x000000480000780c */ /* 0x040fe40001784270 */
[----:B------:R-:W-:Y:S01]  /*11a70*/  ISETP.GT.AND P5, PT, R0, 0x49, P2 ;  /* 0x000000490000780c */ /* 0x000fe200017a4270 */
[-C--:B---3--:R-:W-:Y:S01]  /*11a80*/  FMUL R10, R10, R2.reuse ;  /* 0x000000020a0a7220 */ /* 0x088fe20000400000 */
[----:B----4-:R-:W-:-:S04]  /*11a90*/  FMUL R8, R8, R2 ;  /* 0x0000000208087220 */ /* 0x010fc80000400000 */
[----:B------:R-:W-:Y:S02]  /*11aa0*/  F2FP.F16.F32.PACK_AB R10, RZ, R10 ;  /* 0x0000000aff0a723e */ /* 0x000fe400000000ff */
[----:B------:R-:W-:Y:S02]  /*11ab0*/  F2FP.F16.F32.PACK_AB R8, RZ, R8 ;  /* 0x00000008ff08723e */ /* 0x000fe400000000ff */
[----:B------:R-:W-:Y:S02]  /*11ac0*/  PRMT R12, R10, 0x7610, R12 ;  /* 0x000076100a0c7816 */ /* 0x000fe4000000000c */
[----:B------:R-:W-:Y:S01]  /*11ad0*/  PRMT R10, R8, 0x7610, R10 ;  /* 0x00007610080a7816 */ /* 0x000fe2000000000a */
[----:B------:R0:W-:Y:S04]  /*11ae0*/  @P0 STG.E.U16 desc[UR36][R4.64+0x92], R11 ;  /* 0x0000920b04000986 */ /* 0x0001e8000c101524 */
[----:B------:R1:W-:Y:S04]  /*11af0*/  @P4 STG.E.U16 desc[UR36][R6.64+0x90], R12 ;  /* 0x0000900c06004986 */ /* 0x0003e8000c101524 */
[----:B------:R3:W-:Y:S04]  /*11b00*/  @P5 STG.E.U16 desc[UR36][R6.64+0x92], R10 ;  /* 0x0000920a06005986 */ /* 0x0007e8000c101524 */
[----:B0-----:R-:W4:Y:S04]  /*11b10*/  LDL.LU R11, [R1+0xac] ;  /* 0x0000ac00010b7983 */ /* 0x001f280000300800 */
[----:B-1----:R-:W5:Y:S01]  /*11b20*/  LDL.LU R12, [R1+0xb4] ;  /* 0x0000b400010c7983 */ /* 0x002f620000300800 */
[----:B--2---:R-:W-:-:S05]  /*11b30*/  FMUL R9, R9, R2 ;  /* 0x0000000209097220 */ /* 0x004fca0000400000 */
[----:B------:R-:W-:-:S04]  /*11b40*/  F2FP.F16.F32.PACK_AB R9, RZ, R9 ;  /* 0x00000009ff09723e */ /* 0x000fc800000000ff */
[----:B------:R-:W-:Y:S02]  /*11b50*/  PRMT R8, R9, 0x7610, R8 ;  /* 0x0000761009087816 */ /* 0x000fe40000000008 */
[----:B------:R-:W2:Y:S04]  /*11b60*/  LDL.LU R9, [R1+0xa4] ;  /* 0x0000a40001097983 */ /* 0x000ea80000300800 */
[----:B---3--:R-:W3:Y:S01]  /*11b70*/  LDL.LU R10, [R1+0xa8] ;  /* 0x0000a800010a7983 */ /* 0x008ee20000300800 */
[----:B------:R-:W-:-:S13]  /*11b80*/  ISETP.GT.AND P1, PT, R0, 0x50, P3 ;  /* 0x000000500000780c */ /* 0x000fda0001f24270 */
[----:B------:R0:W-:Y:S01]  /*11b90*/  @P1 STG.E.U16 desc[UR36][R4.64+0xa0], R8 ;  /* 0x0000a00804001986 */ /* 0x0001e2000c101524 */
[-C--:B----4-:R-:W-:Y:S01]  /*11ba0*/  FMUL R11, R11, R2.reuse ;  /* 0x000000020b0b7220 */ /* 0x090fe20000400000 */
[----:B---3--:R-:W-:-:S05]  /*11bb0*/  FMUL R10, R10, R2 ;  /* 0x000000020a0a7220 */ /* 0x008fca0000400000 */
[----:B0-----:R-:W-:Y:S02]  /*11bc0*/  F2FP.F16.F32.PACK_AB R8, RZ, R10 ;  /* 0x0000000aff08723e */ /* 0x001fe400000000ff */
[----:B------:R-:W-:Y:S02]  /*11bd0*/  F2FP.F16.F32.PACK_AB R10, RZ, R11 ;  /* 0x0000000bff0a723e */ /* 0x000fe400000000ff */
[----:B------:R-:W3:Y:S01]  /*11be0*/  LDL.LU R11, [R1+0xb0] ;  /* 0x0000b000010b7983 */ /* 0x000ee20000300800 */
[C---:B------:R-:W-:Y:S01]  /*11bf0*/  ISETP.GT.AND P0, PT, R0.reuse, 0x51, P3 ;  /* 0x000000510000780c */ /* 0x040fe20001f04270 */
[----:B--2---:R-:W-:Y:S01]  /*11c00*/  FMUL R9, R9, R2 ;  /* 0x0000000209097220 */ /* 0x004fe20000400000 */
[----:B------:R-:W-:-:S04]  /*11c10*/  ISETP.GT.AND P4, PT, R0, 0x50, P2 ;  /* 0x000000500000780c */ /* 0x000fc80001784270 */
[----:B------:R-:W-:Y:S02]  /*11c20*/  F2FP.F16.F32.PACK_AB R9, RZ, R9 ;  /* 0x00000009ff09723e */ /* 0x000fe400000000ff */
[C---:B------:R-:W-:Y:S01]  /*11c30*/  ISETP.GT.AND P5, PT, R0.reuse, 0x51, P2 ;  /* 0x000000510000780c */ /* 0x040fe200017a4270 */
[----:B------:R-:W-:Y:S01]  /*11c40*/  FMUL R13, R13, R2 ;  /* 0x000000020d0d7220 */ /* 0x000fe20000400000 */
[----:B------:R-:W-:-:S03]  /*11c50*/  ISETP.GT.AND P1, PT, R0, 0x58, P3 ;  /* 0x000000580000780c */ /* 0x000fc60001f24270 */
[----:B------:R0:W-:Y:S01]  /*11c60*/  @P0 STG.E.U16 desc[UR36][R4.64+0xa2], R9 ;  /* 0x0000a20904000986 */ /* 0x0001e2000c101524 */
[----:B------:R-:W-:Y:S02]  /*11c70*/  F2FP.F16.F32.PACK_AB R13, RZ, R13 ;  /* 0x0000000dff0d723e */ /* 0x000fe400000000ff */
[----:B------:R-:W-:Y:S01]  /*11c80*/  ISETP.GT.AND P0, PT, R0, 0x59, P3 ;  /* 0x000000590000780c */ /* 0x000fe20001f04270 */
[----:B------:R1:W-:Y:S01]  /*11c90*/  @P4 STG.E.U16 desc[UR36][R6.64+0xa0], R8 ;  /* 0x0000a00806004986 */ /* 0x0003e2000c101524 */
[-C--:B0-----:R-:W-:Y:S01]  /*11ca0*/  FMUL R9, R227, R2.reuse ;  /* 0x00000002e3097220 */ /* 0x081fe20000400000 */
[----:B-----5:R-:W-:-:S04]  /*11cb0*/  FMUL R12, R12, R2 ;  /* 0x000000020c0c7220 */ /* 0x020fc80000400000 */
[----:B-1----:R-:W-:Y:S02]  /*11cc0*/  F2FP.F16.F32.PACK_AB R8, RZ, R9 ;  /* 0x00000009ff08723e */ /* 0x002fe400000000ff */
[----:B------:R-:W-:Y:S01]  /*11cd0*/  PRMT R9, R13, 0x7610, R9 ;  /* 0x000076100d097816 */ /* 0x000fe20000000009 */
[----:B------:R0:W-:Y:S01]  /*11ce0*/  @P5 STG.E.U16 desc[UR36][R6.64+0xa2], R10 ;  /* 0x0000a20a06005986 */ /* 0x0001e2000c101524 */
[----:B------:R-:W-:Y:S01]  /*11cf0*/  PRMT R13, R8, 0x7610, R13 ;  /* 0x00007610080d7816 */ /* 0x000fe2000000000d */
[----:B------:R-:W-:Y:S01]  /*11d00*/  FMUL R8, R225, R2 ;  /* 0x00000002e1087220 */ /* 0x000fe20000400000 */
[C---:B------:R-:W-:Y:S02]  /*11d10*/  ISETP.GT.AND P4, PT, R0.reuse, 0x58, P2 ;  /* 0x000000580000780c */ /* 0x040fe40001784270 */
[----:B------:R-:W-:Y:S02]  /*11d20*/  ISETP.GT.AND P5, PT, R0, 0x59, P2 ;  /* 0x000000590000780c */ /* 0x000fe400017a4270 */
[----:B------:R-:W-:-:S02]  /*11d30*/  F2FP.F16.F32.PACK_AB R12, RZ, R12 ;  /* 0x0000000cff0c723e */ /* 0x000fc400000000ff */
[----:B------:R-:W-:Y:S01]  /*11d40*/  F2FP.F16.F32.PACK_AB R8, RZ, R8 ;  /* 0x00000008ff08723e */ /* 0x000fe200000000ff */
[----:B0-----:R-:W-:-:S05]  /*11d50*/  FMUL R10, R226, R2 ;  /* 0x00000002e20a7220 */ /* 0x001fca0000400000 */
[----:B------:R-:W-:-:S04]  /*11d60*/  F2FP.F16.F32.PACK_AB R10, RZ, R10 ;  /* 0x0000000aff0a723e */ /* 0x000fc800000000ff */
[----:B------:R-:W-:Y:S01]  /*11d70*/  PRMT R14, R10, 0x7610, R14 ;  /* 0x000076100a0e7816 */ /* 0x000fe2000000000e */
[----:B------:R-:W-:-:S05]  /*11d80*/  FMUL R10, R224, R2 ;  /* 0x00000002e00a7220 */ /* 0x000fca0000400000 */
[----:B------:R-:W-:Y:S01]  /*11d90*/  F2FP.F16.F32.PACK_AB R10, RZ, R10 ;  /* 0x0000000aff0a723e */ /* 0x000fe200000000ff */
[----:B---3--:R-:W-:-:S05]  /*11da0*/  FMUL R11, R11, R2 ;  /* 0x000000020b0b7220 */ /* 0x008fca0000400000 */
[----:B------:R-:W-:-:S05]  /*11db0*/  F2FP.F16.F32.PACK_AB R11, RZ, R11 ;  /* 0x0000000bff0b723e */ /* 0x000fca00000000ff */
[----:B------:R-:W-:Y:S01]  /*11dc0*/  @P1 STG.E.U16 desc[UR36][R4.64+0xb0], R11 ;  /* 0x0000b00b04001986 */ /* 0x000fe2000c101524 */
[----:B------:R-:W-:-:S03]  /*11dd0*/  ISETP.GT.AND P1, PT, R0, 0x60, P3 ;  /* 0x000000600000780c */ /* 0x000fc60001f24270 */
[----:B------:R0:W-:Y:S01]  /*11de0*/  @P0 STG.E.U16 desc[UR36][R4.64+0xb2], R12 ;  /* 0x0000b20c04000986 */ /* 0x0001e2000c101524 */
[----:B------:R-:W-:-:S03]  /*11df0*/  ISETP.GT.AND P0, PT, R0, 0x61, P3 ;  /* 0x000000610000780c */ /* 0x000fc60001f04270 */
[----:B------:R-:W-:Y:S01]  /*11e00*/  @P4 STG.E.U16 desc[UR36][R6.64+0xb0], R9 ;  /* 0x0000b00906004986 */ /* 0x000fe2000c101524 */
[----:B------:R-:W-:Y:S02]  /*11e10*/  ISETP.GT.AND P4, PT, R0, 0x60, P2 ;  /* 0x000000600000780c */ /* 0x000fe40001784270 */
[----:B0-----:R-:W-:Y:S01]  /*11e20*/  PRMT R12, R8, 0x7610, R12 ;  /* 0x00007610080c7816 */ /* 0x001fe2000000000c */
[----:B------:R-:W-:Y:S01]  /*11e30*/  FMUL R8, R222, R2 ;  /* 0x00000002de087220 */ /* 0x000fe20000400000 */
[----:B------:R0:W-:Y:S01]  /*11e40*/  @P5 STG.E.U16 desc[UR36][R6.64+0xb2], R13 ;  /* 0x0000b20d06005986 */ /* 0x0001e2000c101524 */
[----:B------:R-:W-:-:S03]  /*11e50*/  ISETP.GT.AND P5, PT, R0, 0x61, P2 ;  /* 0x000000610000780c */ /* 0x000fc600017a4270 */
[----:B------:R-:W-:Y:S01]  /*11e60*/  F2FP.F16.F32.PACK_AB R8, RZ, R8 ;  /* 0x00000008ff08723e */ /* 0x000fe200000000ff */
[----:B------:R1:W-:Y:S01]  /*11e70*/  @P1 STG.E.U16 desc[UR36][R4.64+0xc0], R14 ;  /* 0x0000c00e04001986 */ /* 0x0003e2000c101524 */
[----:B------:R-:W-:Y:S01]  /*11e80*/  FMUL R11, R223, R2 ;  /* 0x00000002df0b7220 */ /* 0x000fe20000400000 */
[----:B------:R-:W-:-:S04]  /*11e90*/  ISETP.GT.AND P1, PT, R0, 0x68, P3 ;  /* 0x000000680000780c */ /* 0x000fc80001f24270 */
[----:B------:R-:W-:Y:S02]  /*11ea0*/  F2FP.F16.F32.PACK_AB R11, RZ, R11 ;  /* 0x0000000bff0b723e */ /* 0x000fe400000000ff */
[----:B0-----:R-:W-:Y:S02]  /*11eb0*/  PRMT R13, R10, 0x7610, R13 ;  /* 0x000076100a0d7816 */ /* 0x001fe4000000000d */
[----:B-1----:R-:W-:Y:S01]  /*11ec0*/  PRMT R14, R8, 0x7610, R14 ;  /* 0x00007610080e7816 */ /* 0x002fe2000000000e */
[----:B------:R-:W-:Y:S01]  /*11ed0*/  FMUL R8, R221, R2 ;  /* 0x00000002dd087220 */ /* 0x000fe20000400000 */
[----:B------:R-:W-:Y:S04]  /*11ee0*/  @P0 STG.E.U16 desc[UR36][R4.64+0xc2], R12 ;  /* 0x0000c20c04000986 */ /* 0x000fe8000c101524 */
[----:B------:R-:W-:Y:S01]  /*11ef0*/  F2FP.F16.F32.PACK_AB R8, RZ, R8 ;  /* 0x00000008ff08723e */ /* 0x000fe200000000ff */
[----:B------:R-:W-:Y:S04]  /*11f00*/  @P4 STG.E.U16 desc[UR36][R6.64+0xc0], R13 ;  /* 0x0000c00d06004986 */ /* 0x000fe8000c101524 */
[----:B------:R0:W-:Y:S01]  /*11f10*/  @P5 STG.E.U16 desc[UR36][R6.64+0xc2], R11 ;  /* 0x0000c20b06005986 */ /* 0x0001e2000c101524 */
[----:B------:R-:W-:-:S02]  /*11f20*/  ISETP.GT.AND P0, PT, R0, 0x69, P3 ;  /* 0x000000690000780c */ /* 0x000fc40001f04270 */
[----:B0-----:R-:W-:Y:S01]  /*11f30*/  PRMT R11, R8, 0x7610, R11 ;  /* 0x00007610080b7816 */ /* 0x001fe2000000000b */
[----:B------:R-:W-:Y:S01]  /*11f40*/  FMUL R8, R218, R2 ;  /* 0x00000002da087220 */ /* 0x000fe20000400000 */
[----:B------:R0:W-:Y:S04]  /*11f50*/  @P1 STG.E.U16 desc[UR36][R4.64+0xd0], R14 ;  /* 0x0000d00e04001986 */ /* 0x0001e8000c101524 */
[----:B------:R-:W-:Y:S01]  /*11f60*/  F2FP.F16.F32.PACK_AB R8, RZ, R8 ;  /* 0x00000008ff08723e */ /* 0x000fe200000000ff */
[-C--:B------:R-:W-:Y:S01]  /*11f70*/  FMUL R9, R220, R2.reuse ;  /* 0x00000002dc097220 */ /* 0x080fe20000400000 */
[-C--:B------:R-:W-:Y:S01]  /*11f80*/  FMUL R10, R219, R2.reuse ;  /* 0x00000002db0a7220 */ /* 0x080fe20000400000 */
[----:B------:R-:W-:Y:S02]  /*11f90*/  ISETP.GT.AND P4, PT, R0, 0x68, P2 ;  /* 0x000000680000780c */ /* 0x000fe40001784270 */
[----:B0-----:R-:W-:Y:S01]  /*11fa0*/  PRMT R14, R8, 0x7610, R14 ;  /* 0x00007610080e7816 */ /* 0x001fe2000000000e */
[----:B------:R-:W-:Y:S01]  /*11fb0*/  FMUL R8, R217, R2 ;  /* 0x00000002d9087220 */ /* 0x000fe20000400000 */
[----:B------:R-:W-:-:S02]  /*11fc0*/  ISETP.GT.AND P5, PT, R0, 0x69, P2 ;  /* 0x000000690000780c */ /* 0x000fc400017a4270 */
[----:B------:R-:W-:Y:S02]  /*11fd0*/  ISETP.GT.AND P1, PT, R0, 0x70, P3 ;  /* 0x000000700000780c */ /* 0x000fe40001f24270 */
[----:B------:R-:W-:Y:S01]  /*11fe0*/  F2FP.F16.F32.PACK_AB R8, RZ, R8 ;  /* 0x00000008ff08723e */ /* 0x000fe200000000ff */
[----:B------:R0:W-:Y:S01]  /*11ff0*/  @P0 STG.E.U16 desc[UR36][R4.64+0xd2], R11 ;  /* 0x0000d20b04000986 */ /* 0x0001e2000c101524 */
[----:B------:R-:W-:Y:S02]  /*12000*/  F2FP.F16.F32.PACK_AB R9, RZ, R9 ;  /* 0x00000009ff09723e */ /* 0x000fe400000000ff */
[----:B------:R-:W-:Y:S02]  /*12010*/  F2FP.F16.F32.PACK_AB R10, RZ, R10 ;  /* 0x0000000aff0a723e */ /* 0x000fe400000000ff */
[----:B------:R-:W-:Y:S02]  /*12020*/  PRMT R12, R9, 0x7610, R12 ;  /* 0x00007610090c7816 */ /* 0x000fe4000000000c */
[----:B------:R-:W-:-:S02]  /*12030*/  PRMT R13, R10, 0x7610, R13 ;  /* 0x000076100a0d7816 */ /* 0x000fc4000000000d */
[----:B0-----:R-:W-:Y:S01]  /*12040*/  PRMT R11, R8, 0x7610, R11 ;  /* 0x00007610080b7816 */ /* 0x001fe2000000000b */
[----:B------:R-:W-:Y:S01]  /*12050*/  FMUL R8, R214, R2 ;  /* 0x00000002d6087220 */ /* 0x000fe20000400000 */
[----:B------:R-:W-:Y:S01]  /*12060*/  ISETP.GT.AND P0, PT, R0, 0x71, P3 ;  /* 0x000000710000780c */ /* 0x000fe20001f04270 */
[----:B------:R-:W-:Y:S03]  /*12070*/  @P4 STG.E.U16 desc[UR36][R6.64+0xd0], R12 ;  /* 0x0000d00c06004986 */ /* 0x000fe6000c101524 */
[----:B------:R-:W-:Y:S01]  /*12080*/  F2FP.F16.F32.PACK_AB R8, RZ, R8 ;  /* 0x00000008ff08723e */ /* 0x000fe200000000ff */
[----:B------:R-:W-:Y:S04]  /*12090*/  @P5 STG.E.U16 desc[UR36][R6.64+0xd2], R13 ;  /* 0x0000d20d06005986 */ /* 0x000fe8000c101524 */
[----:B------:R0:W-:Y:S01]  /*120a0*/  @P1 STG.E.U16 desc[UR36][R4.64+0xe0], R14 ;  /* 0x0000e00e04001986 */ /* 0x0001e2000c101524 */
[-C--:B------:R-:W-:Y:S01]  /*120b0*/  FMUL R9, R216, R2.reuse ;  /* 0x00000002d8097220 */ /* 0x080fe20000400000 */
[----:B------:R-:W-:Y:S01]  /*120c0*/  FMUL R10, R215, R2 ;  /* 0x00000002d70a7220 */ /* 0x000fe20000400000 */
[----:B------:R-:W-:-:S02]  /*120d0*/  ISETP.GT.AND P4, PT, R0, 0x70, P2 ;  /* 0x000000700000780c */ /* 0x000fc40001784270 */
[----:B------:R-:W-:Y:S02]  /*120e0*/  ISETP.GT.AND P5, PT, R0, 0x71, P2 ;  /* 0x000000710000780c */ /* 0x000fe400017a4270 */
[----:B0-----:R-:W-:Y:S01]  /*120f0*/  PRMT R14, R8, 0x7610, R14 ;  /* 0x00007610080e7816 */ /* 0x001fe2000000000e */
[----:B------:R-:W-:Y:S01]  /*12100*/  FMUL R8, R213, R2 ;  /* 0x00000002d5087220 */ /* 0x000fe20000400000 */
[----:B------:R-:W-:Y:S01]  /*12110*/  ISETP.GT.AND P1, PT, R0, 0x78, P3 ;  /* 0x000000780000780c */ /* 0x000fe20001f24270 */
[----:B------:R0:W-:Y:S01]  /*12120*/  @P0 STG.E.U16 desc[UR36][R4.64+0xe2], R11 ;  /* 0x0000e20b04000986 */ /* 0x0001e2000c101524 */
[----:B------:R-:W-:Y:S02]  /*12130*/  F2FP.F16.F32.PACK_AB R9, RZ, R9 ;  /* 0x00000009ff09723e */ /* 0x000fe400000000ff */
[----:B------:R-:W-:Y:S02]  /*12140*/  F2FP.F16.F32.PACK_AB R8, RZ, R8 ;  /* 0x00000008ff08723e */ /* 0x000fe400000000ff */
[----:B------:R-:W-:-:S02]  /*12150*/  F2FP.F16.F32.PACK_AB R10, RZ, R10 ;  /* 0x0000000aff0a723e */ /* 0x000fc400000000ff */
[----:B------:R-:W-:Y:S02]  /*12160*/  PRMT R12, R9, 0x7610, R12 ;  /* 0x00007610090c7816 */ /* 0x000fe4000000000c */
[----:B------:R-:W-:Y:S02]  /*12170*/  PRMT R13, R10, 0x7610, R13 ;  /* 0x000076100a0d7816 */ /* 0x000fe4000000000d */
        /* <DEDUP_REMOVED lines=245> */
[----:B------:R-:W-:Y:S01]  /*130d0*/  @P5 STG.E.U16 desc[UR36][R6.64+0x1a2], R13 ;  /* 0x0001a20d06005986 */ /* 0x000fe2000c101524 */
[-C--:B------:R-:W-:Y:S01]  /*130e0*/  FMUL R9, R164, R2.reuse ;  /* 0x00000002a4097220 */ /* 0x080fe20000400000 */
[----:B------:R-:W-:Y:S01]  /*130f0*/  FMUL R10, R161, R2 ;  /* 0x00000002a10a7220 */ /* 0x000fe20000400000 */
[C---:B------:R-:W-:Y:S01]  /*13100*/  ISETP.GT.AND P4, PT, R0.reuse, 0xd8, P2 ;  /* 0x000000d80000780c */ /* 0x040fe20001784270 */
[----:B------:R0:W-:Y:S01]  /*13110*/  @P1 STG.E.U16 desc[UR36][R4.64+0x1b0], R14 ;  /* 0x0001b00e04001986 */ /* 0x0001e2000c101524 */
[----:B------:R-:W-:-:S02]  /*13120*/  ISETP.GT.AND P5, PT, R0, 0xd9, P2 ;  /* 0x000000d90000780c */ /* 0x000fc400017a4270 */
[----:B------:R-:W-:Y:S02]  /*13130*/  ISETP.GT.AND P1, PT, R0, 0xe0, P3 ;  /* 0x000000e00000780c */ /* 0x000fe40001f24270 */
[----:B------:R-:W-:Y:S02]  /*13140*/  F2FP.F16.F32.PACK_AB R9, RZ, R9 ;  /* 0x00000009ff09723e */ /* 0x000fe400000000ff */
[----:B------:R-:W-:Y:S02]  /*13150*/  F2FP.F16.F32.PACK_AB R10, RZ, R10 ;  /* 0x0000000aff0a723e */ /* 0x000fe400000000ff */
[----:B0-----:R-:W-:Y:S01]  /*13160*/  PRMT R14, R8, 0x7610, R14 ;  /* 0x00007610080e7816 */ /* 0x001fe2000000000e */
[----:B------:R-:W-:Y:S01]  /*13170*/  FMUL R8, R159, R2 ;  /* 0x000000029f087220 */ /* 0x000fe20000400000 */
[----:B------:R-:W-:Y:S01]  /*13180*/  PRMT R12, R9, 0x7610, R12 ;  /* 0x00007610090c7816 */ /* 0x000fe2000000000c */
[----:B------:R0:W-:Y:S03]  /*13190*/  @P0 STG.E.U16 desc[UR36][R4.64+0x1b2], R11 ;  /* 0x0001b20b04000986 */ /* 0x0001e6000c101524 */
[----:B------:R-:W-:-:S02]  /*131a0*/  F2FP.F16.F32.PACK_AB R8, RZ, R8 ;  /* 0x00000008ff08723e */ /* 0x000fc400000000ff */
[----:B------:R-:W-:Y:S01]  /*131b0*/  PRMT R13, R10, 0x7610, R13 ;  /* 0x000076100a0d7816 */ /* 0x000fe2000000000d */
[----:B------:R-:W-:Y:S01]  /*131c0*/  @P4 STG.E.U16 desc[UR36][R6.64+0x1b0], R12 ;  /* 0x0001b00c06004986 */ /* 0x000fe2000c101524 */
[-C--:B------:R-:W-:Y:S01]  /*131d0*/  FMUL R9, R158, R2.reuse ;  /* 0x000000029e097220 */ /* 0x080fe20000400000 */
[----:B------:R-:W-:Y:S02]  /*131e0*/  ISETP.GT.AND P0, PT, R0, 0xe1, P3 ;  /* 0x000000e10000780c */ /* 0x000fe40001f04270 */
[----:B0-----:R-:W-:Y:S01]  /*131f0*/  PRMT R11, R8, 0x7610, R11 ;  /* 0x00007610080b7816 */ /* 0x001fe2000000000b */
[-C--:B------:R-:W-:Y:S01]  /*13200*/  FMUL R8, R156, R2.reuse ;  /* 0x000000029c087220 */ /* 0x080fe20000400000 */
[----:B------:R-:W-:Y:S01]  /*13210*/  @P5 STG.E.U16 desc[UR36][R6.64+0x1b2], R13 ;  /* 0x0001b20d06005986 */ /* 0x000fe2000c101524 */
[----:B------:R-:W-:Y:S01]  /*13220*/  FMUL R10, R157, R2 ;  /* 0x000000029d0a7220 */ /* 0x000fe20000400000 */
[C---:B------:R-:W-:Y:S02]  /*13230*/  ISETP.GT.AND P4, PT, R0.reuse, 0xe0, P2 ;  /* 0x000000e00000780c */ /* 0x040fe40001784270 */
[----:B------:R0:W-:Y:S01]  /*13240*/  @P1 STG.E.U16 desc[UR36][R4.64+0x1c0], R14 ;  /* 0x0001c00e04001986 */ /* 0x0001e2000c101524 */
[----:B------:R-:W-:-:S02]  /*13250*/  ISETP.GT.AND P5, PT, R0, 0xe1, P2 ;  /* 0x000000e10000780c */ /* 0x000fc400017a4270 */
[----:B------:R-:W-:Y:S02]  /*13260*/  ISETP.GT.AND P1, PT, R0, 0xe8, P3 ;  /* 0x000000e80000780c */ /* 0x000fe40001f24270 */
[----:B------:R-:W-:Y:S02]  /*13270*/  F2FP.F16.F32.PACK_AB R8, RZ, R8 ;  /* 0x00000008ff08723e */ /* 0x000fe400000000ff */
[----:B------:R-:W-:Y:S02]  /*13280*/  F2FP.F16.F32.PACK_AB R9, RZ, R9 ;  /* 0x00000009ff09723e */ /* 0x000fe400000000ff */
[----:B------:R-:W-:Y:S02]  /*13290*/  F2FP.F16.F32.PACK_AB R10, RZ, R10 ;  /* 0x0000000aff0a723e */ /* 0x000fe400000000ff */
[----:B0-----:R-:W-:Y:S01]  /*132a0*/  PRMT R14, R8, 0x7610, R14 ;  /* 0x00007610080e7816 */ /* 0x001fe2000000000e */
[----:B------:R-:W-:Y:S01]  /*132b0*/  FMUL R8, R155, R2 ;  /* 0x000000029b087220 */ /* 0x000fe20000400000 */
[----:B------:R-:W-:-:S02]  /*132c0*/  PRMT R12, R9, 0x7610, R12 ;  /* 0x00007610090c7816 */ /* 0x000fc4000000000c */
[----:B------:R-:W-:Y:S01]  /*132d0*/  PRMT R13, R10, 0x7610, R13 ;  /* 0x000076100a0d7816 */ /* 0x000fe2000000000d */
[----:B------:R0:W-:Y:S01]  /*132e0*/  @P0 STG.E.U16 desc[UR36][R4.64+0x1c2], R11 ;  /* 0x0001c20b04000986 */ /* 0x0001e2000c101524 */
[----:B------:R-:W-:Y:S01]  /*132f0*/  F2FP.F16.F32.PACK_AB R8, RZ, R8 ;  /* 0x00000008ff08723e */ /* 0x000fe200000000ff */
[----:B------:R-:W-:Y:S02]  /*13300*/  FMUL R9, R154, R2 ;  /* 0x000000029a097220 */ /* 0x000fe40000400000 */
[----:B------:R1:W-:Y:S01]  /*13310*/  @P4 STG.E.U16 desc[UR36][R6.64+0x1c0], R12 ;  /* 0x0001c00c06004986 */ /* 0x0003e2000c101524 */
[----:B------:R-:W-:-:S03]  /*13320*/  ISETP.GT.AND P0, PT, R0, 0xe9, P3 ;  /* 0x000000e90000780c */ /* 0x000fc60001f04270 */
[----:B------:R2:W-:Y:S01]  /*13330*/  @P5 STG.E.U16 desc[UR36][R6.64+0x1c2], R13 ;  /* 0x0001c20d06005986 */ /* 0x0005e2000c101524 */
[----:B------:R-:W-:-:S03]  /*13340*/  ISETP.GT.AND P4, PT, R0, 0xe9, P2 ;  /* 0x000000e90000780c */ /* 0x000fc60001784270 */
[----:B------:R-:W-:Y:S01]  /*13350*/  @P1 STG.E.U16 desc[UR36][R4.64+0x1d0], R14 ;  /* 0x0001d00e04001986 */ /* 0x000fe2000c101524 */
[----:B------:R-:W-:Y:S02]  /*13360*/  ISETP.GT.AND P1, PT, R0, 0xe8, P2 ;  /* 0x000000e80000780c */ /* 0x000fe40001724270 */
[----:B0-----:R-:W-:Y:S01]  /*13370*/  PRMT R11, R8, 0x7610, R11 ;  /* 0x00007610080b7816 */ /* 0x001fe2000000000b */
[-C--:B------:R-:W-:Y:S01]  /*13380*/  FMUL R8, R152, R2.reuse ;  /* 0x0000000298087220 */ /* 0x080fe20000400000 */
[----:B------:R-:W-:Y:S01]  /*13390*/  ISETP.GT.AND P5, PT, R0, 0xf0, P3 ;  /* 0x000000f00000780c */ /* 0x000fe20001fa4270 */
[----:B------:R-:W-:Y:S01]  /*133a0*/  FMUL R10, R153, R2 ;  /* 0x00000002990a7220 */ /* 0x000fe20000400000 */
[----:B------:R-:W-:Y:S02]  /*133b0*/  F2FP.F16.F32.PACK_AB R9, RZ, R9 ;  /* 0x00000009ff09723e */ /* 0x000fe400000000ff */
[----:B------:R-:W-:Y:S02]  /*133c0*/  F2FP.F16.F32.PACK_AB R8, RZ, R8 ;  /* 0x00000008ff08723e */ /* 0x000fe400000000ff */
[----:B-1----:R-:W-:-:S02]  /*133d0*/  PRMT R12, R9, 0x7610, R12 ;  /* 0x00007610090c7816 */ /* 0x002fc4000000000c */
[----:B------:R-:W-:Y:S02]  /*133e0*/  F2FP.F16.F32.PACK_AB R10, RZ, R10 ;  /* 0x0000000aff0a723e */ /* 0x000fe400000000ff */
[----:B--2---:R-:W-:Y:S01]  /*133f0*/  PRMT R13, R8, 0x7610, R13 ;  /* 0x00007610080d7816 */ /* 0x004fe2000000000d */
[----:B------:R-:W-:Y:S01]  /*13400*/  @P0 STG.E.U16 desc[UR36][R4.64+0x1d2], R11 ;  /* 0x0001d20b04000986 */ /* 0x000fe2000c101524 */
[----:B------:R-:W-:-:S03]  /*13410*/  FMUL R8, R23, R2 ;  /* 0x0000000217087220 */ /* 0x000fc60000400000 */
[----:B------:R0:W-:Y:S01]  /*13420*/  @P1 STG.E.U16 desc[UR36][R6.64+0x1d0], R12 ;  /* 0x0001d00c06001986 */ /* 0x0001e2000c101524 */
[----:B------:R-:W-:-:S03]  /*13430*/  FMUL R9, R22, R2 ;  /* 0x0000000216097220 */ /* 0x000fc60000400000 */
[----:B------:R-:W-:Y:S01]  /*13440*/  @P4 STG.E.U16 desc[UR36][R6.64+0x1d2], R10 ;  /* 0x0001d20a06004986 */ /* 0x000fe2000c101524 */
[----:B------:R-:W-:-:S03]  /*13450*/  ISETP.GT.AND P4, PT, R0, 0xf0, P2 ;  /* 0x000000f00000780c */ /* 0x000fc60001784270 */
[----:B------:R1:W-:Y:S01]  /*13460*/  @P5 STG.E.U16 desc[UR36][R4.64+0x1e0], R13 ;  /* 0x0001e00d04005986 */ /* 0x0003e2000c101524 */
[----:B------:R-:W-:Y:S02]  /*13470*/  ISETP.GT.AND P5, PT, R0, 0xf1, P3 ;  /* 0x000000f10000780c */ /* 0x000fe40001fa4270 */
[C---:B------:R-:W-:Y:S02]  /*13480*/  ISETP.GT.AND P1, PT, R3.reuse, 0x80, PT ;  /* 0x000000800300780c */ /* 0x040fe40003f24270 */
[----:B------:R-:W-:Y:S02]  /*13490*/  ISETP.GT.AND P0, PT, R3, 0x88, PT ;  /* 0x000000880300780c */ /* 0x000fe40003f04270 */
[----:B------:R-:W-:Y:S02]  /*134a0*/  F2FP.F16.F32.PACK_AB R8, RZ, R8 ;  /* 0x00000008ff08723e */ /* 0x000fe400000000ff */
[----:B------:R-:W-:Y:S02]  /*134b0*/  F2FP.F16.F32.PACK_AB R3, RZ, R9 ;  /* 0x00000009ff03723e */ /* 0x000fe400000000ff */
[----:B0-----:R-:W-:-:S02]  /*134c0*/  PRMT R12, R8, 0x7610, R12 ;  /* 0x00007610080c7816 */ /* 0x001fc4000000000c */
[----:B-1----:R-:W-:-:S03]  /*134d0*/  PRMT R13, R3, 0x7610, R13 ;  /* 0x00007610030d7816 */ /* 0x002fc6000000000d */
[----:B------:R0:W-:Y:S01]  /*134e0*/  @P5 STG.E.U16 desc[UR36][R4.64+0x1e2], R12 ;  /* 0x0001e20c04005986 */ /* 0x0001e2000c101524 */
[-C--:B------:R-:W-:Y:S01]  /*134f0*/  FMUL R9, R19, R2.reuse ;  /* 0x0000000213097220 */ /* 0x080fe20000400000 */
[C---:B------:R-:W-:Y:S02]  /*13500*/  ISETP.GT.AND P5, PT, R0.reuse, 0xf8, P3 ;  /* 0x000000f80000780c */ /* 0x040fe40001fa4270 */
[----:B------:R1:W-:Y:S01]  /*13510*/  @P4 STG.E.U16 desc[UR36][R6.64+0x1e0], R13 ;  /* 0x0001e00d06004986 */ /* 0x0003e2000c101524 */
[C---:B------:R-:W-:Y:S01]  /*13520*/  ISETP.GT.AND P4, PT, R0.reuse, 0xf1, P2 ;  /* 0x000000f10000780c */ /* 0x040fe20001784270 */
[-C--:B------:R-:W-:Y:S01]  /*13530*/  FMUL R11, R21, R2.reuse ;  /* 0x00000002150b7220 */ /* 0x080fe20000400000 */
[----:B------:R-:W-:Y:S01]  /*13540*/  ISETP.GT.AND P3, PT, R0, 0xf9, P3 ;  /* 0x000000f90000780c */ /* 0x000fe20001f64270 */
[-C--:B------:R-:W-:Y:S01]  /*13550*/  FMUL R10, R20, R2.reuse ;  /* 0x00000002140a7220 */ /* 0x080fe20000400000 */
[----:B------:R-:W-:Y:S01]  /*13560*/  FMUL R8, R18, R2 ;  /* 0x0000000212087220 */ /* 0x000fe20000400000 */
[----:B------:R-:W-:Y:S01]  /*13570*/  F2FP.F16.F32.PACK_AB R9, RZ, R9 ;  /* 0x00000009ff09723e */ /* 0x000fe200000000ff */
[----:B------:R-:W-:Y:S01]  /*13580*/  USHF.L.U32 UR9, UR4, 0x8, URZ ;  /* 0x0000000804097899 */ /* 0x000fe2000800063f */
[----:B------:R-:W-:Y:S01]  /*13590*/  F2FP.F16.F32.PACK_AB R11, RZ, R11 ;  /* 0x0000000bff0b723e */ /* 0x000fe200000000ff */
[----:B------:R-:W-:Y:S01]  /*135a0*/  USHF.L.U64.HI UR8, UR4, 0x8, UR5 ;  /* 0x0000000804087899 */ /* 0x000fe20008010205 */
[----:B------:R-:W-:-:S02]  /*135b0*/  F2FP.F16.F32.PACK_AB R10, RZ, R10 ;  /* 0x0000000aff0a723e */ /* 0x000fc400000000ff */
[----:B0-----:R-:W-:Y:S02]  /*135c0*/  PRMT R12, R9, 0x7610, R12 ;  /* 0x00007610090c7816 */ /* 0x001fe4000000000c */
[----:B------:R-:W-:Y:S01]  /*135d0*/  F2FP.F16.F32.PACK_AB R8, RZ, R8 ;  /* 0x00000008ff08723e */ /* 0x000fe200000000ff */
[----:B------:R0:W-:Y:S01]  /*135e0*/  @P4 STG.E.U16 desc[UR36][R6.64+0x1e2], R11 ;  /* 0x0001e20b06004986 */ /* 0x0001e2000c101524 */
[----:B------:R-:W-:Y:S02]  /*135f0*/  MOV R9, UR9 ;  /* 0x0000000900097c02 */ /* 0x000fe40008000f00 */
[----:B-1----:R-:W-:Y:S01]  /*13600*/  PRMT R13, R8, 0x7610, R13 ;  /* 0x00007610080d7816 */ /* 0x002fe2000000000d */
[----:B------:R-:W-:Y:S04]  /*13610*/  @P5 STG.E.U16 desc[UR36][R4.64+0x1f0], R10 ;  /* 0x0001f00a04005986 */ /* 0x000fe8000c101524 */
[----:B------:R1:W-:Y:S01]  /*13620*/  @P3 STG.E.U16 desc[UR36][R4.64+0x1f2], R12 ;  /* 0x0001f20c04003986 */ /* 0x0003e2000c101524 */
[----:B------:R-:W-:Y:S01]  /*13630*/  IADD3 R8, P3, P5, R4, UR7, R9 ;  /* 0x0000000704087c10 */ /* 0x000fe2000fd7e009 */
[----:B0-----:R-:W-:Y:S01]  /*13640*/  IMAD.U32 R11, RZ, RZ, UR8 ;  /* 0x00000008ff0b7e24 */ /* 0x001fe2000f8e00ff */
[----:B------:R-:W-:-:S02]  /*13650*/  ISETP.GT.AND P4, PT, R0, 0xf8, P2 ;  /* 0x000000f80000780c */ /* 0x000fc40001784270 */
[C---:B------:R-:W-:Y:S02]  /*13660*/  ISETP.GT.AND P2, PT, R0.reuse, 0xf9, P2 ;  /* 0x000000f90000780c */ /* 0x040fe40001744270 */
[----:B------:R-:W-:Y:S02]  /*13670*/  IADD3.X R9, R5, UR6, R11, P3, P5 ;  /* 0x0000000605097c10 */ /* 0x000fe40009fea40b */
[----:B------:R-:W-:Y:S01]  /*13680*/  ISETP.GT.AND P3, PT, R0, 0x1, P1 ;  /* 0x000000010000780c */ /* 0x000fe20000f64270 */
[-C--:B------:R-:W-:Y:S01]  /*13690*/  FMUL R3, R15, R2.reuse ;  /* 0x000000020f037220 */ /* 0x080fe20000400000 */
[----:B------:R-:W-:Y:S01]  /*136a0*/  FMUL R25, R25, R2 ;  /* 0x0000000219197220 */ /* 0x000fe20000400000 */
[----:B-1----:R-:W-:-:S03]  /*136b0*/  IADD3 R4, P5, R4, UR9, RZ ;  /* 0x0000000904047c10 */ /* 0x002fc6000ffbe0ff */
[----:B------:R-:W-:Y:S02]  /*136c0*/  F2FP.F16.F32.PACK_AB R3, RZ, R3 ;  /* 0x00000003ff03723e */ /* 0x000fe400000000ff */
[----:B------:R-:W-:Y:S02]  /*136d0*/  F2FP.F16.F32.PACK_AB R25, RZ, R25 ;  /* 0x00000019ff19723e */ /* 0x000fe400000000ff */
[----:B------:R-:W-:Y:S01]  /*136e0*/  IADD3.X R5, R5, UR8, RZ, P5, !PT ;  /* 0x0000000805057c10 */ /* 0x000fe2000affe4ff */
[----:B------:R-:W-:Y:S01]  /*136f0*/  @P4 STG.E.U16 desc[UR36][R6.64+0x1f0], R13 ;  /* 0x0001f00d06004986 */ /* 0x000fe2000c101524 */
[----:B------:R-:W-:-:S03]  /*13700*/  ISETP.GT.AND P4, PT, R0, RZ, P1 ;  /* 0x000000ff0000720c */ /* 0x000fc60000f84270 */
[----:B------:R0:W-:Y:S01]  /*13710*/  @P2 STG.E.U16 desc[UR36][R6.64+0x1f2], R3 ;  /* 0x0001f20306002986 */ /* 0x0001e2000c101524 */
[----:B------:R-:W-:-:S03]  /*13720*/  ISETP.GT.AND P2, PT, R0, RZ, P0 ;  /* 0x000000ff0000720c */ /* 0x000fc60000744270 */
[----:B------:R-:W-:Y:S01]  /*13730*/  @P3 STG.E.U16 desc[UR36][R4.64+0x2], R25 ;  /* 0x0000021904003986 */ /* 0x000fe2000c101524 */
[----:B------:R-:W-:Y:S01]  /*13740*/  IADD3 R10, P3, R4, UR7, RZ ;  /* 0x00000007040a7c10 */ /* 0x000fe2000ff7e0ff */
[-C--:B------:R-:W-:Y:S01]  /*13750*/  FMUL R24, R24, R2.reuse ;  /* 0x0000000218187220 */ /* 0x080fe20000400000 */
[-C--:B------:R-:W-:Y:S01]  /*13760*/  FMUL R26, R26, R2.reuse ;  /* 0x000000021a1a7220 */ /* 0x080fe20000400000 */
[C---:B------:R-:W-:Y:S02]  /*13770*/  ISETP.GT.AND P5, PT, R0.reuse, 0x1, P0 ;  /* 0x000000010000780c */ /* 0x040fe400007a4270 */
[----:B------:R-:W-:Y:S02]  /*13780*/  IADD3.X R11, R5, UR6, RZ, P3, !PT ;  /* 0x00000006050b7c10 */ /* 0x000fe40009ffe4ff */
[----:B------:R-:W-:Y:S01]  /*13790*/  ISETP.GT.AND P3, PT, R0, 0x9, P1 ;  /* 0x000000090000780c */ /* 0x000fe20000f64270 */
[-C--:B------:R-:W-:Y:S01]  /*137a0*/  FMUL R27, R27, R2.reuse ;  /* 0x000000021b1b7220 */ /* 0x080fe20000400000 */
[----:B------:R-:W-:Y:S01]  /*137b0*/  FMUL R29, R29, R2 ;  /* 0x000000021d1d7220 */ /* 0x000fe20000400000 */
[----:B------:R-:W-:-:S02]  /*137c0*/  F2FP.F16.F32.PACK_AB R24, RZ, R24 ;  /* 0x00000018ff18723e */ /* 0x000fc400000000ff */
[----:B------:R-:W-:Y:S02]  /*137d0*/  F2FP.F16.F32.PACK_AB R26, RZ, R26 ;  /* 0x0000001aff1a723e */ /* 0x000fe400000000ff */
[----:B------:R-:W-:Y:S01]  /*137e0*/  F2FP.F16.F32.PACK_AB R27, RZ, R27 ;  /* 0x0000001bff1b723e */ /* 0x000fe200000000ff */
[----:B------:R-:W-:Y:S01]  /*137f0*/  @P4 STG.E.U16 desc[UR36][R4.64], R24 ;  /* 0x0000001804004986 */ /* 0x000fe2000c101524 */
[----:B------:R-:W-:Y:S02]  /*13800*/  F2FP.F16.F32.PACK_AB R29, RZ, R29 ;  /* 0x0000001dff1d723e */ /* 0x000fe400000000ff */
[C---:B------:R-:W-:Y:S01]  /*13810*/  ISETP.GT.AND P4, PT, R0.reuse, 0x8, P1 ;  /* 0x000000080000780c */ /* 0x040fe20000f84270 */
[----:B------:R-:W-:Y:S01]  /*13820*/  @P2 STG.E.U16 desc[UR36][R10.64], R26 ;  /* 0x0000001a0a002986 */ /* 0x000fe2000c101524 */
[----:B------:R-:W-:Y:S01]  /*13830*/  ISETP.GT.AND P2, PT, R0, 0x8, P0 ;  /* 0x000000080000780c */ /* 0x000fe20000744270 */
[-C--:B------:R-:W-:Y:S01]  /*13840*/  FMUL R28, R28, R2.reuse ;  /* 0x000000021c1c7220 */ /* 0x080fe20000400000 */
[----:B------:R-:W-:Y:S01]  /*13850*/  FMUL R30, R30, R2 ;  /* 0x000000021e1e7220 */ /* 0x000fe20000400000 */
[----:B------:R-:W-:Y:S01]  /*13860*/  @P5 STG.E.U16 desc[UR36][R10.64+0x2], R27 ;  /* 0x0000021b0a005986 */ /* 0x000fe2000c101524 */
[----:B------:R-:W-:-:S03]  /*13870*/  ISETP.GT.AND P5, PT, R0, 0x9, P0 ;  /* 0x000000090000780c */ /* 0x000fc600007a4270 */
[----:B------:R-:W-:Y:S01]  /*13880*/  @P3 STG.E.U16 desc[UR36][R4.64+0x12], R29 ;  /* 0x0000121d04003986 */ /* 0x000fe2000c101524 */
[----:B0-----:R-:W-:Y:S02]  /*13890*/  IADD3 R6, P3, R4, UR7, RZ ;  /* 0x0000000704067c10 */ /* 0x001fe4000ff7e0ff */
[----:B------:R-:W-:Y:S01]  /*138a0*/  F2FP.F16.F32.PACK_AB R28, RZ, R28 ;  /* 0x0000001cff1c723e */ /* 0x000fe200000000ff */
[----:B------:R-:W-:Y:S01]  /*138b0*/  FMUL R31, R31, R2 ;  /* 0x000000021f1f7220 */ /* 0x000fe20000400000 */
[----:B------:R-:W-:Y:S02]  /*138c0*/  F2FP.F16.F32.PACK_AB R30, RZ, R30 ;  /* 0x0000001eff1e723e */ /* 0x000fe400000000ff */
[----:B------:R-:W-:Y:S01]  /*138d0*/  IADD3.X R7, R5, UR6, RZ, P3, !PT ;  /* 0x0000000605077c10 */ /* 0x000fe20009ffe4ff */
[----:B------:R-:W-:Y:S01]  /*138e0*/  @P4 STG.E.U16 desc[UR36][R4.64+0x10], R28 ;  /* 0x0000101c04004986 */ /* 0x000fe2000c101524 */
[----:B------:R-:W-:-:S03]  /*138f0*/  F2FP.F16.F32.PACK_AB R31, RZ, R31 ;  /* 0x0000001fff1f723e */ /* 0x000fc600000000ff */
[----:B------:R0:W-:Y:S01]  /*13900*/  @P2 STG.E.U16 desc[UR36][R6.64+0x10], R30 ;  /* 0x0000101e06002986 */ /* 0x0001e2000c101524 */
[C---:B------:R-:W-:Y:S02]  /*13910*/  ISETP.GT.AND P2, PT, R0.reuse, 0x10, P0 ;  /* 0x000000100000780c */ /* 0x040fe40000744270 */
[C---:B------:R-:W-:Y:S01]  /*13920*/  ISETP.GT.AND P4, PT, R0.reuse, 0x10, P1 ;  /* 0x000000100000780c */ /* 0x040fe20000f84270 */
[----:B------:R-:W-:Y:S01]  /*13930*/  @P5 STG.E.U16 desc[UR36][R8.64+0x12], R31 ;  /* 0x0000121f08005986 */ /* 0x000fe2000c101524 */
[----:B------:R-:W-:Y:S01]  /*13940*/  ISETP.GT.AND P3, PT, R0, 0x11, P1 ;  /* 0x000000110000780c */ /* 0x000fe20000f64270 */
[-C--:B------:R-:W-:Y:S01]  /*13950*/  FMUL R32, R32, R2.reuse ;  /* 0x0000000220207220 */ /* 0x080fe20000400000 */
[----:B------:R-:W-:Y:S01]  /*13960*/  ISETP.GT.AND P5, PT, R0, 0x11, P0 ;  /* 0x000000110000780c */ /* 0x000fe200007a4270 */
[-C--:B------:R-:W-:Y:S01]  /*13970*/  FMUL R33, R33, R2.reuse ;  /* 0x0000000221217220 */ /* 0x080fe20000400000 */
[----:B------:R-:W-:Y:S02]  /*13980*/  FMUL R34, R34, R2 ;  /* 0x0000000222227220 */ /* 0x000fe40000400000 */
[----:B------:R-:W-:-:S02]  /*13990*/  F2FP.F16.F32.PACK_AB R32, RZ, R32 ;  /* 0x00000020ff20723e */ /* 0x000fc400000000ff */
[----:B------:R-:W-:Y:S01]  /*139a0*/  F2FP.F16.F32.PACK_AB R33, RZ, R33 ;  /* 0x00000021ff21723e */ /* 0x000fe200000000ff */
[----:B0-----:R-:W-:Y:S01]  /*139b0*/  @P2 IMAD.MOV.U32 R6, RZ, RZ, R8 ;  /* 0x000000ffff062224 */ /* 0x001fe200078e0008 */
[----:B------:R-:W-:Y:S01]  /*139c0*/  F2FP.F16.F32.PACK_AB R34, RZ, R34 ;  /* 0x00000022ff22723e */ /* 0x000fe200000000ff */
[----:B------:R-:W-:Y:S02]  /*139d0*/  @P2 IMAD.MOV.U32 R7, RZ, RZ, R9 ;  /* 0x000000ffff072224 */ /* 0x000fe400078e0009 */
[----:B------:R-:W-:Y:S01]  /*139e0*/  FMUL R35, R35, R2 ;  /* 0x0000000223237220 */ /* 0x000fe20000400000 */
[----:B------:R-:W-:Y:S04]  /*139f0*/  @P4 STG.E.U16 desc[UR36][R4.64+0x20], R32 ;  /* 0x0000202004004986 */ /* 0x000fe8000c101524 */
[----:B------:R-:W-:Y:S01]  /*13a00*/  @P3 STG.E.U16 desc[UR36][R4.64+0x22], R33 ;  /* 0x0000222104003986 */ /* 0x000fe2000c101524 */
[----:B------:R-:W-:-:S03]  /*13a10*/  F2FP.F16.F32.PACK_AB R35, RZ, R35 ;  /* 0x00000023ff23723e */ /* 0x000fc600000000ff */
[----:B------:R0:W-:Y:S01]  /*13a20*/  @P2 STG.E.U16 desc[UR36][R6.64+0x20], R34 ;  /* 0x0000202206002986 */ /* 0x0001e2000c101524 */
[C---:B------:R-:W-:Y:S02]  /*13a30*/  ISETP.GT.AND P2, PT, R0.reuse, 0x18, P0 ;  /* 0x000000180000780c */ /* 0x040fe40000744270 */
[C---:B------:R-:W-:Y:S02]  /*13a40*/  ISETP.GT.AND P4, PT, R0.reuse, 0x18, P1 ;  /* 0x000000180000780c */ /* 0x040fe40000f84270 */
[----:B------:R-:W-:Y:S02]  /*13a50*/  ISETP.GT.AND P3, PT, R0, 0x19, P1 ;  /* 0x000000190000780c */ /* 0x000fe40000f64270 */
[----:B0-----:R-:W-:Y:S01]  /*13a60*/  @P5 MOV R6, R8 ;  /* 0x0000000800065202 */ /* 0x001fe20000000f00 */
[----:B------:R-:W-:Y:S02]  /*13a70*/  @P5 IMAD.MOV.U32 R7, RZ, RZ, R9 ;  /* 0x000000ffff075224 */ /* 0x000fe400078e0009 */
[-C--:B------:R-:W-:Y:S01]  /*13a80*/  FMUL R36, R36, R2.reuse ;  /* 0x0000000224247220 */ /* 0x080fe20000400000 */
[----:B------:R-:W-:-:S02]  /*13a90*/  FMUL R37, R37, R2 ;  /* 0x0000000225257220 */ /* 0x000fc40000400000 */
[----:B------:R0:W-:Y:S01]  /*13aa0*/  @P5 STG.E.U16 desc[UR36][R6.64+0x22], R35 ;  /* 0x0000222306005986 */ /* 0x0001e2000c101524 */
[----:B------:R-:W-:Y:S01]  /*13ab0*/  ISETP.GT.AND P5, PT, R0, 0x19, P0 ;  /* 0x000000190000780c */ /* 0x000fe200007a4270 */
[----:B------:R-:W-:Y:S01]  /*13ac0*/  FMUL R38, R38, R2 ;  /* 0x0000000226267220 */ /* 0x000fe20000400000 */
[----:B------:R-:W-:Y:S02]  /*13ad0*/  F2FP.F16.F32.PACK_AB R36, RZ, R36 ;  /* 0x00000024ff24723e */ /* 0x000fe400000000ff */
[----:B------:R-:W-:Y:S01]  /*13ae0*/  F2FP.F16.F32.PACK_AB R37, RZ, R37 ;  /* 0x00000025ff25723e */ /* 0x000fe200000000ff */
[----:B------:R-:W-:Y:S01]  /*13af0*/  FMUL R39, R39, R2 ;  /* 0x0000000227277220 */ /* 0x000fe20000400000 */
[----:B------:R-:W-:Y:S01]  /*13b00*/  F2FP.F16.F32.PACK_AB R38, RZ, R38 ;  /* 0x00000026ff26723e */ /* 0x000fe200000000ff */
[----:B------:R-:W-:Y:S01]  /*13b10*/  @P4 STG.E.U16 desc[UR36][R4.64+0x30], R36 ;  /* 0x0000302404004986 */ /* 0x000fe2000c101524 */
[----:B0-----:R-:W-:Y:S02]  /*13b20*/  @P2 IMAD.MOV.U32 R6, RZ, RZ, R8 ;  /* 0x000000ffff062224 */ /* 0x001fe400078e0008 */
[----:B------:R-:W-:Y:S01]  /*13b30*/  @P2 IMAD.MOV.U32 R7, RZ, RZ, R9 ;  /* 0x000000ffff072224 */ /* 0x000fe200078e0009 */
        /* <DEDUP_REMOVED lines=485> */
[----:B------:R-:W-:Y:S01]  /*15990*/  ISETP.GT.AND P3, PT, R0, 0xe1, P1 ;  /* 0x000000e10000780c */ /* 0x000fe20000f64270 */
[----:B------:R-:W-:Y:S01]  /*159a0*/  FMUL R136, R136, R2 ;  /* 0x0000000288887220 */ /* 0x000fe20000400000 */
[----:B0-----:R-:W-:Y:S01]  /*159b0*/  @P5 MOV R6, R8 ;  /* 0x0000000800065202 */ /* 0x001fe20000000f00 */
[----:B------:R-:W-:Y:S02]  /*159c0*/  @P5 IMAD.MOV.U32 R7, RZ, RZ, R9 ;  /* 0x000000ffff075224 */ /* 0x000fe400078e0009 */
[-C--:B------:R-:W-:Y:S01]  /*159d0*/  FMUL R137, R137, R2.reuse ;  /* 0x0000000289897220 */ /* 0x080fe20000400000 */
[----:B------:R-:W-:-:S02]  /*159e0*/  FMUL R138, R138, R2 ;  /* 0x000000028a8a7220 */ /* 0x000fc40000400000 */
[----:B------:R0:W-:Y:S01]  /*159f0*/  @P5 STG.E.U16 desc[UR36][R6.64+0x1b2], R135 ;  /* 0x0001b28706005986 */ /* 0x0001e2000c101524 */
[C---:B------:R-:W-:Y:S02]  /*15a00*/  ISETP.GT.AND P5, PT, R0.reuse, 0xe1, P0 ;  /* 0x000000e10000780c */ /* 0x040fe400007a4270 */
        /* <DEDUP_REMOVED lines=8> */
[----:B------:R-:W-:Y:S01]  /*15a90*/  ISETP.GT.AND P4, PT, R0, 0xe8, P1 ;  /* 0x000000e80000780c */ /* 0x000fe20000f84270 */
[----:B------:R-:W-:Y:S01]  /*15aa0*/  FMUL R140, R140, R2 ;  /* 0x000000028c8c7220 */ /* 0x000fe20000400000 */
[----:B------:R-:W-:Y:S01]  /*15ab0*/  F2FP.F16.F32.PACK_AB R139, RZ, R139 ;  /* 0x0000008bff8b723e */ /* 0x000fe200000000ff */
[----:B------:R0:W-:Y:S01]  /*15ac0*/  @P2 STG.E.U16 desc[UR36][R6.64+0x1c0], R138 ;  /* 0x0001c08a06002986 */ /* 0x0001e2000c101524 */
[----:B------:R-:W-:-:S02]  /*15ad0*/  ISETP.GT.AND P2, PT, R0, 0xe8, P0 ;  /* 0x000000e80000780c */ /* 0x000fc40000744270 */
[----:B------:R-:W-:Y:S01]  /*15ae0*/  ISETP.GT.AND P3, PT, R0, 0xe9, P1 ;  /* 0x000000e90000780c */ /* 0x000fe20000f64270 */
[----:B------:R-:W-:Y:S01]  /*15af0*/  FMUL R141, R141, R2 ;  /* 0x000000028d8d7220 */ /* 0x000fe20000400000 */
[----:B------:R-:W-:Y:S02]  /*15b00*/  F2FP.F16.F32.PACK_AB R140, RZ, R140 ;  /* 0x0000008cff8c723e */ /* 0x000fe400000000ff */
[----:B0-----:R-:W-:Y:S01]  /*15b10*/  @P5 MOV R6, R8 ;  /* 0x0000000800065202 */ /* 0x001fe20000000f00 */
[----:B------:R-:W-:Y:S02]  /*15b20*/  @P5 IMAD.MOV.U32 R7, RZ, RZ, R9 ;  /* 0x000000ffff075224 */ /* 0x000fe400078e0009 */
[----:B------:R-:W-:-:S03]  /*15b30*/  FMUL R142, R142, R2 ;  /* 0x000000028e8e7220 */ /* 0x000fc60000400000 */
[----:B------:R0:W-:Y:S01]  /*15b40*/  @P5 STG.E.U16 desc[UR36][R6.64+0x1c2], R139 ;  /* 0x0001c28b06005986 */ /* 0x0001e2000c101524 */
[C---:B------:R-:W-:Y:S02]  /*15b50*/  ISETP.GT.AND P5, PT, R0.reuse, 0xe9, P0 ;  /* 0x000000e90000780c */ /* 0x040fe400007a4270 */
[----:B------:R-:W-:Y:S01]  /*15b60*/  F2FP.F16.F32.PACK_AB R141, RZ, R141 ;  /* 0x0000008dff8d723e */ /* 0x000fe200000000ff */
[----:B------:R-:W-:Y:S01]  /*15b70*/  @P4 STG.E.U16 desc[UR36][R4.64+0x1d0], R140 ;  /* 0x0001d08c04004986 */ /* 0x000fe2000c101524 */
[----:B------:R-:W-:Y:S01]  /*15b80*/  ISETP.GT.AND P4, PT, R0, 0xf0, P1 ;  /* 0x000000f00000780c */ /* 0x000fe20000f84270 */
[----:B------:R-:W-:Y:S01]  /*15b90*/  FMUL R143, R143, R2 ;  /* 0x000000028f8f7220 */ /* 0x000fe20000400000 */
[----:B------:R-:W-:Y:S01]  /*15ba0*/  F2FP.F16.F32.PACK_AB R142, RZ, R142 ;  /* 0x0000008eff8e723e */ /* 0x000fe200000000ff */
[----:B------:R-:W-:Y:S01]  /*15bb0*/  FMUL R144, R144, R2 ;  /* 0x0000000290907220 */ /* 0x000fe20000400000 */
[----:B------:R-:W-:Y:S01]  /*15bc0*/  @P3 STG.E.U16 desc[UR36][R4.64+0x1d2], R141 ;  /* 0x0001d28d04003986 */ /* 0x000fe2000c101524 */
[----:B0-----:R-:W-:-:S02]  /*15bd0*/  @P2 IMAD.MOV.U32 R6, RZ, RZ, R8 ;  /* 0x000000ffff062224 */ /* 0x001fc400078e0008 */
[----:B------:R-:W-:Y:S01]  /*15be0*/  @P2 IMAD.MOV.U32 R7, RZ, RZ, R9 ;  /* 0x000000ffff072224 */ /* 0x000fe200078e0009 */
[C---:B------:R-:W-:Y:S01]  /*15bf0*/  ISETP.GT.AND P3, PT, R0.reuse, 0xf1, P1 ;  /* 0x000000f10000780c */ /* 0x040fe20000f64270 */
[----:B------:R-:W-:Y:S01]  /*15c00*/  FMUL R145, R145, R2 ;  /* 0x0000000291917220 */ /* 0x000fe20000400000 */
[----:B------:R-:W-:Y:S02]  /*15c10*/  F2FP.F16.F32.PACK_AB R143, RZ, R143 ;  /* 0x0000008fff8f723e */ /* 0x000fe400000000ff */
[----:B------:R0:W-:Y:S01]  /*15c20*/  @P2 STG.E.U16 desc[UR36][R6.64+0x1d0], R142 ;  /* 0x0001d08e06002986 */ /* 0x0001e2000c101524 */
[----:B------:R-:W-:Y:S02]  /*15c30*/  F2FP.F16.F32.PACK_AB R144, RZ, R144 ;  /* 0x00000090ff90723e */ /* 0x000fe400000000ff */
[----:B------:R-:W-:Y:S02]  /*15c40*/  ISETP.GT.AND P2, PT, R0, 0xf0, P0 ;  /* 0x000000f00000780c */ /* 0x000fe40000744270 */
[----:B------:R-:W-:-:S02]  /*15c50*/  F2FP.F16.F32.PACK_AB R145, RZ, R145 ;  /* 0x00000091ff91723e */ /* 0x000fc400000000ff */
[----:B0-----:R-:W-:Y:S01]  /*15c60*/  @P5 MOV R6, R8 ;  /* 0x0000000800065202 */ /* 0x001fe20000000f00 */
[----:B------:R-:W-:Y:S02]  /*15c70*/  @P5 IMAD.MOV.U32 R7, RZ, RZ, R9 ;  /* 0x000000ffff075224 */ /* 0x000fe400078e0009 */
[----:B------:R-:W-:-:S03]  /*15c80*/  FMUL R146, R146, R2 ;  /* 0x0000000292927220 */ /* 0x000fc60000400000 */
[----:B------:R0:W-:Y:S04]  /*15c90*/  @P5 STG.E.U16 desc[UR36][R6.64+0x1d2], R143 ;  /* 0x0001d28f06005986 */ /* 0x0001e8000c101524 */
[----:B------:R-:W-:Y:S01]  /*15ca0*/  @P4 STG.E.U16 desc[UR36][R4.64+0x1e0], R144 ;  /* 0x0001e09004004986 */ /* 0x000fe2000c101524 */
[----:B------:R-:W-:-:S03]  /*15cb0*/  ISETP.GT.AND P4, PT, R0, 0xf1, P0 ;  /* 0x000000f10000780c */ /* 0x000fc60000784270 */
[----:B------:R-:W-:Y:S01]  /*15cc0*/  @P3 STG.E.U16 desc[UR36][R4.64+0x1e2], R145 ;  /* 0x0001e29104003986 */ /* 0x000fe2000c101524 */
[C---:B------:R-:W-:Y:S02]  /*15cd0*/  ISETP.GT.AND P3, PT, R0.reuse, 0xf8, P1 ;  /* 0x000000f80000780c */ /* 0x040fe40000f64270 */
[C---:B------:R-:W-:Y:S01]  /*15ce0*/  ISETP.GT.AND P1, PT, R0.reuse, 0xf9, P1 ;  /* 0x000000f90000780c */ /* 0x040fe20000f24270 */
[----:B0-----:R-:W-:Y:S01]  /*15cf0*/  @P2 IMAD.MOV.U32 R6, RZ, RZ, R8 ;  /* 0x000000ffff062224 */ /* 0x001fe200078e0008 */
[----:B------:R-:W-:Y:S01]  /*15d00*/  F2FP.F16.F32.PACK_AB R146, RZ, R146 ;  /* 0x00000092ff92723e */ /* 0x000fe200000000ff */
[----:B------:R-:W-:Y:S01]  /*15d10*/  @P2 IMAD.MOV.U32 R7, RZ, RZ, R9 ;  /* 0x000000ffff072224 */ /* 0x000fe200078e0009 */
[----:B------:R-:W-:Y:S01]  /*15d20*/  ISETP.GT.AND P5, PT, R0, 0xf8, P0 ;  /* 0x000000f80000780c */ /* 0x000fe200007a4270 */
[-C--:B------:R-:W-:Y:S01]  /*15d30*/  FMUL R147, R147, R2.reuse ;  /* 0x0000000293937220 */ /* 0x080fe20000400000 */
[-C--:B------:R-:W-:Y:S01]  /*15d40*/  FMUL R148, R148, R2.reuse ;  /* 0x0000000294947220 */ /* 0x080fe20000400000 */
[----:B------:R-:W-:Y:S01]  /*15d50*/  FMUL R149, R149, R2 ;  /* 0x0000000295957220 */ /* 0x000fe20000400000 */
[----:B------:R0:W-:Y:S01]  /*15d60*/  @P2 STG.E.U16 desc[UR36][R6.64+0x1e0], R146 ;  /* 0x0001e09206002986 */ /* 0x0001e2000c101524 */
[----:B------:R-:W-:-:S02]  /*15d70*/  ISETP.GT.AND P0, PT, R0, 0xf9, P0 ;  /* 0x000000f90000780c */ /* 0x000fc40000704270 */
[----:B------:R-:W-:Y:S01]  /*15d80*/  F2FP.F16.F32.PACK_AB R147, RZ, R147 ;  /* 0x00000093ff93723e */ /* 0x000fe200000000ff */
[----:B------:R-:W-:Y:S01]  /*15d90*/  FMUL R150, R150, R2 ;  /* 0x0000000296967220 */ /* 0x000fe20000400000 */
[----:B------:R-:W-:Y:S02]  /*15da0*/  F2FP.F16.F32.PACK_AB R148, RZ, R148 ;  /* 0x00000094ff94723e */ /* 0x000fe400000000ff */
[----:B------:R-:W-:Y:S01]  /*15db0*/  F2FP.F16.F32.PACK_AB R149, RZ, R149 ;  /* 0x00000095ff95723e */ /* 0x000fe200000000ff */
[----:B------:R-:W-:Y:S01]  /*15dc0*/  FMUL R151, R151, R2 ;  /* 0x0000000297977220 */ /* 0x000fe20000400000 */
[----:B0-----:R-:W-:Y:S01]  /*15dd0*/  @P4 MOV R6, R8 ;  /* 0x0000000800064202 */ /* 0x001fe20000000f00 */
[----:B------:R-:W-:Y:S01]  /*15de0*/  @P4 IMAD.MOV.U32 R7, RZ, RZ, R9 ;  /* 0x000000ffff074224 */ /* 0x000fe200078e0009 */
[----:B------:R-:W-:-:S04]  /*15df0*/  F2FP.F16.F32.PACK_AB R150, RZ, R150 ;  /* 0x00000096ff96723e */ /* 0x000fc800000000ff */
[----:B------:R-:W-:Y:S01]  /*15e00*/  @P4 STG.E.U16 desc[UR36][R6.64+0x1e2], R147 ;  /* 0x0001e29306004986 */ /* 0x000fe2000c101524 */
[----:B------:R-:W-:-:S03]  /*15e10*/  F2FP.F16.F32.PACK_AB R151, RZ, R151 ;  /* 0x00000097ff97723e */ /* 0x000fc600000000ff */
[----:B------:R-:W-:Y:S04]  /*15e20*/  @P3 STG.E.U16 desc[UR36][R4.64+0x1f0], R148 ;  /* 0x0001f09404003986 */ /* 0x000fe8000c101524 */
[----:B------:R0:W-:Y:S02]  /*15e30*/  @P1 STG.E.U16 desc[UR36][R4.64+0x1f2], R149 ;  /* 0x0001f29504001986 */ /* 0x0001e4000c101524 */
[----:B0-----:R-:W-:Y:S02]  /*15e40*/  @P5 IMAD.MOV.U32 R4, RZ, RZ, R8 ;  /* 0x000000ffff045224 */ /* 0x001fe400078e0008 */
[----:B------:R-:W-:-:S05]  /*15e50*/  @P5 IMAD.MOV.U32 R5, RZ, RZ, R9 ;  /* 0x000000ffff055224 */ /* 0x000fca00078e0009 */
[----:B------:R0:W-:Y:S04]  /*15e60*/  @P5 STG.E.U16 desc[UR36][R4.64+0x1f0], R150 ;  /* 0x0001f09604005986 */ /* 0x0001e8000c101524 */
[----:B------:R0:W-:Y:S02]  /*15e70*/  @P0 STG.E.U16 desc[UR36][R8.64+0x1f2], R151 ;  /* 0x0001f29708000986 */ /* 0x0001e4000c101524 */
.L_x_537:
[----:B------:R-:W-:Y:S05]  /*15e80*/  BSYNC B0 ;  /* 0x0000000000007941 */ /* 0x000fea0003800000 */
.L_x_29:
[----:B0-----:R-:W4:Y:S01]  /*15e90*/  LDL.LU R4, [R1+0x200] ;  /* 0x0002000001047983 */ /* 0x001f220000300800 */
[----:B------:R-:W-:Y:S01]  /*15ea0*/  ULDC UR4, c[0x0][0xc] ;  /* 0x0000030000047ab9 */ /* 0x000fe20000000800 */
[----:B------:R-:W-:Y:S01]  /*15eb0*/  ULDC UR5, c[0x0][0x10] ;  /* 0x0000040000057ab9 */ /* 0x000fe20000000800 */
[----:B-----5:R-:W4:Y:S01]  /*15ec0*/  LDC R3, c[0x0][0x14] ;  /* 0x00000500ff037b82 */ /* 0x020f220000000800 */
[----:B------:R-:W-:Y:S01]  /*15ed0*/  UIMAD.WIDE.U32 UR4, UR4, UR5, URZ ;  /* 0x00000005040472a5 */ /* 0x000fe2000f8e003f */
[----:B------:R-:W-:Y:S01]  /*15ee0*/  MOV R5, R17 ;  /* 0x0000001100057202 */ /* 0x000fe20000000f00 */
[----:B------:R-:W-:Y:S01]  /*15ef0*/  UMOV UR42, 0xffffffff ;  /* 0xffffffff002a7882 */ /* 0x000fe20000000000 */
[----:B---3--:R-:W-:Y:S01]  /*15f00*/  PRMT R0, RZ, 0x7610, R0 ;  /* 0x00007610ff007816 */ /* 0x008fe20000000000 */
[----:B------:R-:W-:Y:S02]  /*15f10*/  IMAD.MOV.U32 R19, RZ, RZ, -0x1 ;  /* 0xffffffffff137424 */ /* 0x000fe400078e00ff */
[----:B----4-:R-:W-:-:S04]  /*15f20*/  IMAD.WIDE.U32 R4, R3, UR4, R4 ;  /* 0x0000000403047c25 */ /* 0x010fc8000f8e0004 */
[----:B------:R-:W-:Y:S02]  /*15f30*/  IMAD.MOV.U32 R23, RZ, RZ, R4 ;  /* 0x000000ffff177224 */ /* 0x000fe400078e0004 */
[----:B------:R-:W-:Y:S01]  /*15f40*/  IMAD R3, R3, UR5, RZ ;  /* 0x0000000503037c24 */ /* 0x000fe2000f8e02ff */
[----:B------:R-:W-:Y:S02]  /*15f50*/  ULDC.64 UR4, c[0x0][0x650] ;  /* 0x0001940000047ab9 */ /* 0x000fe40000000a00 */
[----:B------:R0:W-:Y:S01]  /*15f60*/  STL [R1+0x200], R23 ;  /* 0x0002001701007387 */ /* 0x0001e20000100800 */
[----:B------:R-:W-:Y:S01]  /*15f70*/  IMAD.IADD R17, R5, 0x1, R3 ;  /* 0x0000000105117824 */ /* 0x000fe200078e0203 */
[----:B------:R-:W-:-:S04]  /*15f80*/  ISETP.GE.U32.AND P0, PT, R4, UR4, PT ;  /* 0x0000000404007c0c */ /* 0x000fc8000bf06070 */
[----:B------:R-:W-:-:S13]  /*15f90*/  ISETP.GE.U32.AND.EX P0, PT, R17, UR5, PT, P0 ;  /* 0x0000000511007c0c */ /* 0x000fda000bf06100 */
[----:B0-----:R-:W-:Y:S05]  /*15fa0*/  @P0 BRA `(.L_x_538) ;  /* 0x0000000400700947 */ /* 0x001fea0003800000 */
[----:B------:R-:W0:Y:S01]  /*15fb0*/  S2R R18, SR_CTAID.X ;  /* 0x0000000000127919 */ /* 0x000e220000002500 */
[----:B------:R-:W3:Y:S01]  /*15fc0*/  LDC.64 R10, c[0x0][0x628] ;  /* 0x00018a00ff0a7b82 */ /* 0x000ee20000000a00 */
[----:B------:R-:W-:Y:S01]  /*15fd0*/  ULDC UR4, c[0x0][0x150] ;  /* 0x0000540000047ab9 */ /* 0x000fe20000000800 */
[----:B------:R-:W-:Y:S01]  /*15fe0*/  MOV R8, R23 ;  /* 0x0000001700087202 */ /* 0x000fe20000000f00 */
[----:B------:R-:W4:Y:S01]  /*15ff0*/  S2R R20, SR_CTAID.Y ;  /* 0x0000000000147919 */ /* 0x000f220000002600 */
[----:B------:R-:W-:-:S04]  /*16000*/  IMAD.MOV.U32 R9, RZ, RZ, R17 ;  /* 0x000000ffff097224 */ /* 0x000fc800078e0011 */
[----:B------:R-:W4:Y:S08]  /*16010*/  LDC R21, c[0x0][0x144] ;  /* 0x00005100ff157b82 */ /* 0x000f300000000800 */
[----:B-12---:R-:W1:Y:S08]  /*16020*/  LDC R12, c[0x0][0x630] ;  /* 0x00018c00ff0c7b82 */ /* 0x006e700000000800 */
[----:B------:R-:W2:Y:S01]  /*16030*/  LDC.64 R14, c[0x0][0x620] ;  /* 0x00018800ff0e7b82 */ /* 0x000ea20000000a00 */
[----:B---3--:R-:W-:-:S04]  /*16040*/  ISETP.NE.U32.AND P0, PT, R10, RZ, PT ;  /* 0x000000ff0a00720c */ /* 0x008fc80003f05070 */
[----:B------:R-:W-:Y:S02]  /*16050*/  ISETP.NE.AND.EX P0, PT, R11, RZ, PT, P0 ;  /* 0x000000ff0b00720c */ /* 0x000fe40003f05300 */
[----:B0-----:R-:W-:-:S05]  /*16060*/  I2FP.F32.U32 R0, R18 ;  /* 0x0000001200007245 */ /* 0x001fca0000201000 */
[----:B------:R-:W-:-:S04]  /*16070*/  FMUL R0, R0, UR4 ;  /* 0x0000000400007c20 */ /* 0x000fc80008400000 */
[----:B------:R0:W3:Y:S02]  /*16080*/  F2I.U32.TRUNC.NTZ R19, R0 ;  /* 0x0000000000137305 */ /* 0x0000e4000020f000 */
[----:B-1--4-:R-:W-:Y:S05]  /*16090*/  @!P0 BRA `(.L_x_539) ;  /* 0x0000000000288947 */ /* 0x012fea0003800000 */
[----:B0-----:R-:W0:Y:S02]  /*160a0*/  LDC R0, c[0x0][0x634] ;  /* 0x00018d00ff007b82 */ /* 0x001e240000000800 */
[----:B0-----:R-:W-:-:S05]  /*160b0*/  IADD3 R3, P0, R23, R0, RZ ;  /* 0x0000000017037210 */ /* 0x001fca0007f1e0ff */
        /* <DEDUP_REMOVED lines=8> */
.L_x_539:
[-CC-:B------:R-:W-:Y:S01]  /*16140*/  SHF.R.U64 R28, R8, R12.reuse, R9.reuse ;  /* 0x0000000c081c7219 */ /* 0x180fe20000001209 */
[----:B------:R-:W1:Y:S01]  /*16150*/  LDC.64 R24, c[0x0][0x640] ;  /* 0x00019000ff187b82 */ /* 0x000e620000000a00 */
[----:B0-----:R-:W-:Y:S01]  /*16160*/  SHF.R.U32.HI R0, RZ, R12, R9 ;  /* 0x0000000cff007219 */ /* 0x001fe20000011609 */
[----:B------:R-:W-:Y:S01]  /*16170*/  IMAD.MOV.U32 R4, RZ, RZ, R23 ;  /* 0x000000ffff047224 */ /* 0x000fe200078e0017 */
[----:B------:R-:W-:Y:S01]  /*16180*/  IADD3 R3, P0, RZ, -R28, RZ ;  /* 0x8000001cff037210 */ /* 0x000fe20007f1e0ff */
[----:B---3--:R-:W-:Y:S01]  /*16190*/  IMAD.MOV R19, RZ, RZ, -R19 ;  /* 0x000000ffff137224 */ /* 0x008fe200078e0a13 */
[----:B------:R-:W-:Y:S01]  /*161a0*/  ULDC UR4, c[0x0][0x154] ;  /* 0x0000550000047ab9 */ /* 0x000fe20000000800 */
[----:B------:R-:W-:Y:S02]  /*161b0*/  IMAD.MOV.U32 R7, RZ, RZ, 0x1 ;  /* 0x00000001ff077424 */ /* 0x000fe400078e00ff */
[----:B------:R-:W0:Y:S01]  /*161c0*/  LDC R6, c[0x0][0x618] ;  /* 0x00018600ff067b82 */ /* 0x000e220000000800 */
[----:B------:R-:W-:-:S02]  /*161d0*/  IMAD.X R5, RZ, RZ, ~R0, P0 ;  /* 0x000000ffff057224 */ /* 0x000fc400000e0e00 */
[----:B------:R-:W-:Y:S02]  /*161e0*/  IMAD R19, R21, R19, R18 ;  /* 0x0000001315137224 */ /* 0x000fe400078e0212 */
[-C--:B--2---:R-:W-:Y:S01]  /*161f0*/  IMAD R0, R5, R14.reuse, RZ ;  /* 0x0000000e05007224 */ /* 0x084fe200078e02ff */
[----:B------:R-:W-:Y:S02]  /*16200*/  MOV R5, R17 ;  /* 0x0000001100057202 */ /* 0x000fe40000000f00 */
[----:B------:R-:W2:Y:S01]  /*16210*/  LDC R8, c[0x0][0x608] ;  /* 0x00018200ff087b82 */ /* 0x000ea20000000800 */
[----:B------:R-:W-:-:S04]  /*16220*/  IMAD.WIDE.U32 R4, R3, R14, R4 ;  /* 0x0000000e03047225 */ /* 0x000fc800078e0004 */
[----:B------:R-:W-:-:S03]  /*16230*/  IMAD R3, R3, R15, R0 ;  /* 0x0000000f03037224 */ /* 0x000fc600078e0200 */
[----:B------:R-:W3:Y:S01]  /*16240*/  LDC R22, c[0x0][0x658] ;  /* 0x00019600ff167b82 */ /* 0x000ee20000000800 */
[----:B------:R-:W-:Y:S01]  /*16250*/  I2FP.F32.U32 R0, R20 ;  /* 0x0000001400007245 */ /* 0x000fe20000201000 */
[----:B------:R-:W-:Y:S01]  /*16260*/  IMAD.IADD R3, R5, 0x1, R3 ;  /* 0x0000000105037824 */ /* 0x000fe200078e0203 */
[----:B-1----:R-:W-:Y:S01]  /*16270*/  ISETP.NE.U32.AND P0, PT, R24, RZ, PT ;  /* 0x000000ff1800720c */ /* 0x002fe20003f05070 */
[----:B------:R-:W-:Y:S02]  /*16280*/  IMAD.MOV.U32 R5, RZ, RZ, -0x1 ;  /* 0xffffffffff057424 */ /* 0x000fe400078e00ff */
[----:B------:R-:W-:Y:S02]  /*16290*/  FMUL R0, R0, UR4 ;  /* 0x0000000400007c20 */ /* 0x000fe40008400000 */
[----:B------:R-:W1:Y:S01]  /*162a0*/  LDC R15, c[0x0][0x148] ;  /* 0x00005200ff0f7b82 */ /* 0x000e620000000800 */
[----:B------:R-:W-:Y:S01]  /*162b0*/  ISETP.NE.AND.EX P0, PT, R25, RZ, PT, P0 ;  /* 0x000000ff1900720c */ /* 0x000fe20003f05300 */
[----:B------:R4:W1:Y:S01]  /*162c0*/  F2I.U32.TRUNC.NTZ R13, R0 ;  /* 0x00000000000d7305 */ /* 0x000862000020f000 */
[----:B0-----:R-:W-:-:S02]  /*162d0*/  SHF.R.U64 R12, R4, R6, R3 ;  /* 0x00000006040c7219 */ /* 0x001fc40000001203 */
[----:B------:R-:W-:-:S03]  /*162e0*/  SHF.R.U32.HI R3, RZ, R6, R3 ;  /* 0x00000006ff037219 */ /* 0x000fc60000011603 */
[----:B------:R-:W0:Y:S01]  /*162f0*/  LDC R18, c[0x0][0x600] ;  /* 0x00018000ff127b82 */ /* 0x000e220000000800 */
[-CC-:B--2---:R-:W-:Y:S02]  /*16300*/  SHF.R.U64 R10, R12, R8.reuse, R3.reuse ;  /* 0x000000080c0a7219 */ /* 0x184fe40000001203 */
[----:B------:R-:W-:-:S05]  /*16310*/  SHF.R.U32.HI R3, RZ, R8, R3 ;  /* 0x00000008ff037219 */ /* 0x000fca0000011603 */
[----:B------:R-:W2:Y:S01]  /*16320*/  LDC R23, c[0x0][0x648] ;  /* 0x00019200ff177b82 */ /* 0x000ea20000000800 */
[-C--:B---3--:R-:W-:Y:S02]  /*16330*/  SHF.L.U32 R4, R5, R22.reuse, RZ ;  /* 0x0000001605047219 */ /* 0x088fe400000006ff */
[--C-:B------:R-:W-:Y:S02]  /*16340*/  SHF.R.U64 R14, R10, R22, R3.reuse ;  /* 0x000000160a0e7219 */ /* 0x100fe40000001203 */
[----:B------:R-:W-:Y:S02]  /*16350*/  LOP3.LUT R21, RZ, R4, RZ, 0x33, !PT ;  /* 0x00000004ff157212 */ /* 0x000fe400078e33ff */
[-C--:B------:R-:W-:Y:S01]  /*16360*/  SHF.R.U32.HI R5, RZ, R22.reuse, R3 ;  /* 0x00000016ff057219 */ /* 0x080fe20000011603 */
[----:B------:R-:W3:Y:S01]  /*16370*/  LDC R26, c[0x0][0x638] ;  /* 0x00018e00ff1a7b82 */ /* 0x000ee20000000800 */
[----:B------:R-:W-:Y:S02]  /*16380*/  SHF.L.U32 R162, R7, R22, RZ ;  /* 0x0000001607a27219 */ /* 0x000fe400000006ff */
[----:B------:R-:W-:-:S05]  /*16390*/  MOV R4, R14 ;  /* 0x0000000e00047202 */ /* 0x000fca0000000f00 */
[----:B------:R-:W0:Y:S01]  /*163a0*/  LDC R27, c[0x0][0x610] ;  /* 0x00018400ff1b7b82 */ /* 0x000e220000000800 */
[----:B----4-:R-:W-:Y:S05]  /*163b0*/  @!P0 BRA `(.L_x_540) ;  /* 0x0000000000288947 */ /* 0x010fea0003800000 */
[----:B------:R-:W4:Y:S02]  /*163c0*/  LDC R3, c[0x0][0x64c] ;  /* 0x00019300ff037b82 */ /* 0x000f240000000800 */
[----:B----4-:R-:W-:-:S05]  /*163d0*/  IADD3 R3, P0, R14, R3, RZ ;  /* 0x000000030e037210 */ /* 0x010fca0007f1e0ff */
[----:B------:R-:W-:-:S04]  /*163e0*/  IMAD.X R11, RZ, RZ, R5, P0 ;  /* 0x000000ffff0b7224 */ /* 0x000fc800000e0605 */
[----:B------:R-:W-:-:S04]  /*163f0*/  IMAD.WIDE.U32 R4, R11, R24, RZ ;  /* 0x000000180b047225 */ /* 0x000fc800078e00ff */
[----:B------:R-:W-:-:S04]  /*16400*/  IMAD.WIDE.U32 R6, P0, R3, R25, R4 ;  /* 0x0000001903067225 */ /* 0x000fc80007800004 */
[----:B------:R-:W-:-:S04]  /*16410*/  IMAD.WIDE.U32 R4, R3, R24, RZ ;  /* 0x0000001803047225 */ /* 0x000fc800078e00ff */
[----:B------:R-:W-:Y:S01]  /*16420*/  IMAD.X R9, RZ, RZ, RZ, P0 ;  /* 0x000000ffff097224 */ /* 0x000fe200000e06ff */
[----:B------:R-:W-:Y:S01]  /*16430*/  IADD3 RZ, P0, R5, R6, RZ ;  /* 0x0000000605ff7210 */ /* 0x000fe20007f1e0ff */
[----:B------:R-:W-:-:S04]  /*16440*/  IMAD.MOV.U32 R8, RZ, RZ, R7 ;  /* 0x000000ffff087224 */ /* 0x000fc800078e0007 */
[----:B------:R-:W-:-:S08]  /*16450*/  IMAD.WIDE.U32.X R4, R11, R25, R8, P0 ;  /* 0x000000190b047225 */ /* 0x000fd000000e0408 */
.L_x_540:
[----:B------:R-:W4:Y:S01]  /*16460*/  LDC R3, c[0x0][0x65c] ;  /* 0x00019700ff037b82 */ /* 0x000f220000000800 */
[----:B--2---:R-:W-:Y:S01]  /*16470*/  SHF.R.U64 R0, R4, R23, R5 ;  /* 0x0000001704007219 */ /* 0x004fe20000001205 */
[----:B0-----:R-:W-:Y:S01]  /*16480*/  VIADD R5, R18, 0xffffffff ;  /* 0xffffffff12057836 */ /* 0x001fe20000000000 */
[----:B------:R-:W-:Y:S02]  /*16490*/  LOP3.LUT R7, R10, R21, RZ, 0xc0, !PT ;  /* 0x000000150a077212 */ /* 0x000fe400078ec0ff */
[----:B-1----:R-:W-:Y:S02]  /*164a0*/  IADD3 R13, -R13, RZ, RZ ;  /* 0x000000ff0d0d7210 */ /* 0x002fe40007ffe1ff */
[----:B------:R-:W-:Y:S01]  /*164b0*/  LOP3.LUT R5, R12, R5, RZ, 0xc0, !PT ;  /* 0x000000050c057212 */ /* 0x000fe200078ec0ff */
[----:B------:R-:W-:Y:S01]  /*164c0*/  IMAD R162, R162, R0, R7 ;  /* 0x00000000a2a27224 */ /* 0x000fe200078e0207 */
[----:B------:R-:W-:Y:S02]  /*164d0*/  R2UR UR42, R28 ;  /* 0x000000001c2a72ca */ /* 0x000fe400000e0000 */
[----:B----4-:R-:W-:Y:S01]  /*164e0*/  ISETP.NE.AND P0, PT, R3, 0x1, PT ;  /* 0x000000010300780c */ /* 0x010fe20003f05270 */
[----:B------:R-:W-:-:S04]  /*164f0*/  IMAD.MOV R3, RZ, RZ, -R0 ;  /* 0x000000ffff037224 */ /* 0x000fc800078e0a00 */
[----:B---3--:R-:W-:-:S04]  /*16500*/  IMAD R0, R3, R26, R14 ;  /* 0x0000001a03007224 */ /* 0x008fc800078e020e */
[----:B------:R-:W-:Y:S02]  /*16510*/  IMAD R3, R0, R18, R5 ;  /* 0x0000001200037224 */ /* 0x000fe400078e0205 */
[----:B------:R-:W-:Y:S02]  /*16520*/  IMAD.MOV.U32 R0, RZ, RZ, 0x1 ;  /* 0x00000001ff007424 */ /* 0x000fe400078e00ff */
[----:B------:R-:W-:-:S04]  /*16530*/  @P0 IMAD R19, R15, R13, R20 ;  /* 0x0000000d0f130224 */ /* 0x000fc800078e0214 */
[----:B------:R-:W-:-:S05]  /*16540*/  IMAD R162, R162, R27, R19 ;  /* 0x0000001ba2a27224 */ /* 0x000fca00078e0213 */
[----:B------:R-:W-:Y:S02]  /*16550*/  SEL R19, R3, R162, !P0 ;  /* 0x000000a203137207 */ /* 0x000fe40004000000 */
[----:B------:R-:W-:-:S07]  /*16560*/  SEL R162, R162, R3, !P0 ;  /* 0x00000003a2a27207 */ /* 0x000fce0004000000 */
.L_x_538:
[----:B------:R-:W-:Y:S02]  /*16570*/  LOP3.LUT P0, RZ, R0, 0xff, RZ, 0xc0, !PT ;  /* 0x000000ff00ff7812 */ /* 0x000fe4000780c0ff */
[----:B------:R-:W-:-:S11]  /*16580*/  MOV R22, R162 ;  /* 0x000000a200167202 */ /* 0x000fd60000000f00 */
[----:B------:R-:W-:Y:S05]  /*16590*/  @P0 BRA `(.L_x_541) ;  /* 0xfffffea800a40947 */ /* 0x000fea000383ffff */
[----:B------:R-:W-:Y:S05]  /*165a0*/  EXIT ;  /* 0x000000000000794d */ /* 0x000fea0003800000 */
.L_x_4:
[----:B------:R-:W2:Y:S01]  /*165b0*/  LDL R16, [R1+0x200] ;  /* 0x0002000001107983 */ /* 0x000ea20000100800 */
[----:B------:R-:W-:Y:S01]  /*165c0*/  ULDC.64 UR4, c[0x0][0x650] ;  /* 0x0001940000047ab9 */ /* 0x000fe20000000a00 */
[----:B------:R-:W-:Y:S01]  /*165d0*/  PRMT R4, RZ, 0x7610, R4 ;  /* 0x00007610ff047816 */ /* 0x000fe20000000004 */
[----:B------:R-:W-:Y:S02]  /*165e0*/  IMAD.MOV.U32 R5, RZ, RZ, -0x1 ;  /* 0xffffffffff057424 */ /* 0x000fe400078e00ff */
[----:B------:R-:W-:Y:S02]  /*165f0*/  IMAD.MOV.U32 R6, RZ, RZ, -0x1 ;  /* 0xffffffffff067424 */ /* 0x000fe400078e00ff */
[----:B------:R-:W-:Y:S01]  /*16600*/  IMAD.MOV.U32 R11, RZ, RZ, -0x1 ;  /* 0xffffffffff0b7424 */ /* 0x000fe200078e00ff */
[----:B--2---:R-:W-:-:S04]  /*16610*/  ISETP.GE.U32.AND P0, PT, R16, UR4, PT ;  /* 0x0000000410007c0c */ /* 0x004fc8000bf06070 */
[----:B------:R-:W-:-:S13]  /*16620*/  ISETP.GE.U32.AND.EX P0, PT, R17, UR5, PT, P0 ;  /* 0x0000000511007c0c */ /* 0x000fda000bf06100 */
[----:B------:R-:W-:Y:S05]  /*16630*/  @P0 BRA `(.L_x_542) ;  /* 0x00000004005c0947 */ /* 0x000fea0003800000 */
[----:B------:R-:W0:Y:S01]  /*16640*/  LDC.64 R10, c[0x0][0x628] ;  /* 0x00018a00ff0a7b82 */ /* 0x000e220000000a00 */
[----:B------:R-:W-:Y:S01]  /*16650*/  MOV R8, R16 ;  /* 0x0000001000087202 */ /* 0x000fe20000000f00 */
[----:B------:R-:W-:-:S06]  /*16660*/  IMAD.MOV.U32 R9, RZ, RZ, R17 ;  /* 0x000000ffff097224 */ /* 0x000fcc00078e0011 */
        /* <DEDUP_REMOVED lines=15> */
.L_x_543:
[-CC-:B------:R-:W-:Y:S01]  /*16760*/  SHF.R.U64 R11, R8, R12.reuse, R9.reuse ;  /* 0x0000000c080b7219 */ /* 0x180fe20000001209 */
[----:B------:R-:W0:Y:S01]  /*16770*/  LDC.64 R22, c[0x0][0x640] ;  /* 0x00019000ff167b82 */ /* 0x000e220000000a00 */
[----:B------:R-:W-:Y:S01]  /*16780*/  SHF.R.U32.HI R3, RZ, R12, R9 ;  /* 0x0000000cff037219 */ /* 0x000fe20000011609 */
[----:B------:R-:W-:Y:S01]  /*16790*/  ULDC UR4, c[0x0][0x150] ;  /* 0x0000540000047ab9 */ /* 0x000fe20000000800 */
[----:B------:R-:W-:Y:S02]  /*167a0*/  IADD3 R7, P0, RZ, -R11, RZ ;  /* 0x8000000bff077210 */ /* 0x000fe40007f1e0ff */
[----:B------:R-:W-:-:S03]  /*167b0*/  I2FP.F32.U32 R4, R2 ;  /* 0x0000000200047245 */ /* 0x000fc60000201000 */
[----:B------:R-:W1:Y:S01]  /*167c0*/  LDC R10, c[0x0][0x618] ;  /* 0x00018600ff0a7b82 */ /* 0x000e620000000800 */
[----:B------:R-:W-:Y:S02]  /*167d0*/  IMAD.X R3, RZ, RZ, ~R3, P0 ;  /* 0x000000ffff037224 */ /* 0x000fe400000e0e03 */
[----:B------:R-:W-:Y:S01]  /*167e0*/  FMUL R9, R4, UR4 ;  /* 0x0000000404097c20 */ /* 0x000fe20008400000 */
[----:B------:R-:W-:Y:S01]  /*167f0*/  IMAD.WIDE.U32 R4, R7, R14, R16 ;  /* 0x0000000e07047225 */ /* 0x000fe200078e0010 */
[----:B------:R-:W-:-:S03]  /*16800*/  ULDC UR4, c[0x0][0x154] ;  /* 0x0000550000047ab9 */ /* 0x000fc60000000800 */
[----:B------:R-:W-:Y:S01]  /*16810*/  IMAD R6, R3, R14, RZ ;  /* 0x0000000e03067224 */ /* 0x000fe200078e02ff */
[----:B------:R-:W2:Y:S01]  /*16820*/  LDC R13, c[0x0][0x144] ;  /* 0x00005100ff0d7b82 */ /* 0x000ea20000000800 */
[----:B------:R-:W3:Y:S02]  /*16830*/  F2I.U32.TRUNC.NTZ R9, R9 ;  /* 0x0000000900097305 */ /* 0x000ee4000020f000 */
[----:B------:R-:W-:Y:S01]  /*16840*/  IMAD R3, R7, R15, R6 ;  /* 0x0000000f07037224 */ /* 0x000fe200078e0206 */
[----:B------:R-:W-:-:S03]  /*16850*/  MOV R6, 0xffffffff ;  /* 0xffffffff00067802 */ /* 0x000fc60000000f00 */
[----:B------:R-:W-:Y:S01]  /*16860*/  IMAD.IADD R3, R5, 0x1, R3 ;  /* 0x0000000105037824 */ /* 0x000fe200078e0203 */
[----:B------:R-:W4:Y:S01]  /*16870*/  LDC R12, c[0x0][0x608] ;  /* 0x00018200ff0c7b82 */ /* 0x000f220000000800 */
[----:B------:R-:W-:Y:S02]  /*16880*/  I2FP.F32.U32 R5, R0 ;  /* 0x0000000000057245 */ /* 0x000fe40000201000 */
[----:B0-----:R-:W-:-:S03]  /*16890*/  ISETP.NE.U32.AND P0, PT, R22, RZ, PT ;  /* 0x000000ff1600720c */ /* 0x001fc60003f05070 */
[----:B------:R-:W-:Y:S01]  /*168a0*/  FMUL R5, R5, UR4 ;  /* 0x0000000405057c20 */ /* 0x000fe20008400000 */
[----:B------:R-:W-:Y:S01]  /*168b0*/  ISETP.NE.AND.EX P0, PT, R23, RZ, PT, P0 ;  /* 0x000000ff1700720c */ /* 0x000fe20003f05300 */
[----:B------:R-:W0:Y:S01]  /*168c0*/  LDC R7, c[0x0][0x658] ;  /* 0x00019600ff077b82 */ /* 0x000e220000000800 */
[-C--:B-1----:R-:W-:Y:S01]  /*168d0*/  SHF.R.U64 R8, R4, R10.reuse, R3 ;  /* 0x0000000a04087219 */ /* 0x082fe20000001203 */
[----:B---3--:R-:W-:Y:S01]  /*168e0*/  IMAD.MOV R4, RZ, RZ, -R9 ;  /* 0x000000ffff047224 */ /* 0x008fe200078e0a09 */
[----:B------:R-:W-:Y:S02]  /*168f0*/  SHF.R.U32.HI R3, RZ, R10, R3 ;  /* 0x0000000aff037219 */ /* 0x000fe40000011603 */
[----:B------:R1:W3:Y:S03]  /*16900*/  F2I.U32.TRUNC.NTZ R10, R5 ;  /* 0x00000005000a7305 */ /* 0x0002e6000020f000 */
[----:B------:R-:W1:Y:S01]  /*16910*/  LDC R19, c[0x0][0x148] ;  /* 0x00005200ff137b82 */ /* 0x000e620000000800 */
[----:B--2---:R-:W-:-:S02]  /*16920*/  IMAD R21, R13, R4, R2 ;  /* 0x000000040d157224 */ /* 0x004fc400078e0202 */
[----:B------:R-:W-:-:S05]  /*16930*/  IMAD.MOV.U32 R4, RZ, RZ, 0x1 ;  /* 0x00000001ff047424 */ /* 0x000fca00078e00ff */
[----:B------:R-:W2:Y:S01]  /*16940*/  LDC R14, c[0x0][0x600] ;  /* 0x00018000ff0e7b82 */ /* 0x000ea20000000800 */
[-CC-:B----4-:R-:W-:Y:S02]  /*16950*/  SHF.R.U64 R13, R8, R12.reuse, R3.reuse ;  /* 0x0000000c080d7219 */ /* 0x190fe40000001203 */
[----:B------:R-:W-:-:S05]  /*16960*/  SHF.R.U32.HI R2, RZ, R12, R3 ;  /* 0x0000000cff027219 */ /* 0x000fca0000011603 */
[----:B------:R-:W4:Y:S01]  /*16970*/  LDC R16, c[0x0][0x648] ;  /* 0x00019200ff107b82 */ /* 0x000f220000000800 */
[-CC-:B0-----:R-:W-:Y:S02]  /*16980*/  SHF.R.U64 R15, R13, R7.reuse, R2.reuse ;  /* 0x000000070d0f7219 */ /* 0x181fe40000001202 */
[-C--:B------:R-:W-:Y:S02]  /*16990*/  SHF.L.U32 R6, R6, R7.reuse, RZ ;  /* 0x0000000706067219 */ /* 0x080fe400000006ff */
[-C--:B------:R-:W-:Y:S01]  /*169a0*/  SHF.R.U32.HI R3, RZ, R7.reuse, R2 ;  /* 0x00000007ff037219 */ /* 0x080fe20000011602 */
[----:B------:R-:W-:Y:S01]  /*169b0*/  IMAD.MOV.U32 R2, RZ, RZ, R15 ;  /* 0x000000ffff027224 */ /* 0x000fe200078e000f */
[----:B------:R-:W-:Y:S01]  /*169c0*/  SHF.L.U32 R12, R4, R7, RZ ;  /* 0x00000007040c7219 */ /* 0x000fe200000006ff */
[----:B------:R-:W0:Y:S01]  /*169d0*/  LDC R18, c[0x0][0x638] ;  /* 0x00018e00ff127b82 */ /* 0x000e220000000800 */
[----:B------:R-:W-:-:S07]  /*169e0*/  LOP3.LUT R20, RZ, R6, RZ, 0x33, !PT ;  /* 0x00000006ff147212 */ /* 0x000fce00078e33ff */
        /* <DEDUP_REMOVED lines=12> */
.L_x_544:
[----:B------:R-:W1:Y:S01]  /*16ab0*/  LDC R4, c[0x0][0x65c] ;  /* 0x00019700ff047b82 */ /* 0x000e620000000800 */
[----:B----4-:R-:W-:Y:S01]  /*16ac0*/  SHF.R.U64 R3, R2, R16, R3 ;  /* 0x0000001002037219 */ /* 0x010fe20000001203 */
[----:B--2---:R-:W-:Y:S01]  /*16ad0*/  VIADD R5, R14, 0xffffffff ;  /* 0xffffffff0e057836 */ /* 0x004fe20000000000 */
[----:B------:R-:W-:Y:S01]  /*16ae0*/  LOP3.LUT R2, R13, R20, RZ, 0xc0, !PT ;  /* 0x000000140d027212 */ /* 0x000fe200078ec0ff */
[----:B------:R-:W-:-:S04]  /*16af0*/  IMAD.MOV R10, RZ, RZ, -R10 ;  /* 0x000000ffff0a7224 */ /* 0x000fc800078e0a0a */
[----:B------:R-:W-:Y:S01]  /*16b00*/  IMAD R2, R12, R3, R2 ;  /* 0x000000030c027224 */ /* 0x000fe200078e0202 */
[----:B-1----:R-:W-:Y:S02]  /*16b10*/  ISETP.NE.AND P0, PT, R4, 0x1, PT ;  /* 0x000000010400780c */ /* 0x002fe40003f05270 */
[----:B------:R-:W-:Y:S02]  /*16b20*/  IADD3 R4, -R3, RZ, RZ ;  /* 0x000000ff03047210 */ /* 0x000fe40007ffe1ff */
[----:B------:R-:W-:-:S09]  /*16b30*/  LOP3.LUT R3, R8, R5, RZ, 0xc0, !PT ;  /* 0x0000000508037212 */ /* 0x000fd200078ec0ff */
[----:B------:R-:W-:Y:S02]  /*16b40*/  @P0 IMAD R21, R19, R10, R0 ;  /* 0x0000000a13150224 */ /* 0x000fe400078e0200 */
[----:B0-----:R-:W-:Y:S02]  /*16b50*/  IMAD R0, R4, R18, R15 ;  /* 0x0000001204007224 */ /* 0x001fe400078e020f */
[----:B------:R-:W-:Y:S02]  /*16b60*/  IMAD R5, R2, R24, R21 ;  /* 0x0000001802057224 */ /* 0x000fe400078e0215 */
[----:B------:R-:W-:Y:S02]  /*16b70*/  IMAD R0, R0, R14, R3 ;  /* 0x0000000e00007224 */ /* 0x000fe400078e0203 */
[----:B------:R-:W-:-:S03]  /*16b80*/  IMAD.MOV.U32 R4, RZ, RZ, 0x1 ;  /* 0x00000001ff047424 */ /* 0x000fc600078e00ff */
[----:B------:R-:W-:Y:S02]  /*16b90*/  SEL R6, R0, R5, !P0 ;  /* 0x0000000500067207 */ /* 0x000fe40004000000 */
[----:B------:R-:W-:-:S07]  /*16ba0*/  SEL R5, R5, R0, !P0 ;  /* 0x0000000005057207 */ /* 0x000fce0004000000 */
.L_x_542:
[----:B------:R-:W-:-:S08]  /*16bb0*/  NOP ;  /* 0x0000000000007918 */ /* 0x000fd00000000000 */
[----:B------:R-:W0:-:S00]  /*16bc0*/  USETMAXREG.DEALLOC.CTAPOOL 0x28 ;  /* 0x00000028000079c8 */ /* 0x000e0000080e0500 */
[----:B------:R-:W-:-:S13]  /*16bd0*/  ISETP.NE.AND P0, PT, RZ, UR8, PT ;  /* 0x00000008ff007c0c */ /* 0x000fda000bf05270 */
[----:B------:R-:W-:Y:S05]  /*16be0*/  @P0 EXIT ;  /* 0x000000000000094d */ /* 0x000fea0003800000 */
[----:B0-----:R-:W-:Y:S01]  /*16bf0*/  LOP3.LUT P0, RZ, R4, 0xff, RZ, 0xc0, !PT ;  /* 0x000000ff04ff7812 */ /* 0x001fe2000780c0ff */
[----:B------:R-:W-:Y:S02]  /*16c00*/  IMAD.MOV.U32 R8, RZ, RZ, 0x1 ;  /* 0x00000001ff087424 */ /* 0x000fe400078e00ff */
[----:B------:R-:W-:-:S10]  /*16c10*/  IMAD.MOV.U32 R0, RZ, RZ, RZ ;  /* 0x000000ffff007224 */ /* 0x000fd400078e00ff */
[----:B------:R-:W-:Y:S05]  /*16c20*/  @!P0 BRA `(.L_x_545) ;  /* 0x0000000c00548947 */ /* 0x000fea0003800000 */
[----:B------:R-:W0:Y:S01]  /*16c30*/  S2R R2, SR_TID.X ;  /* 0x0000000000027919 */ /* 0x000e220000002100 */
[----:B------:R-:W-:Y:S01]  /*16c40*/  ULDC UR4, c[0x0][0x28c] ;  /* 0x0000a30000047ab9 */ /* 0x000fe20000000800 */
[----:B------:R-:W-:Y:S01]  /*16c50*/  ULDC UR6, c[0x0][0x658] ;  /* 0x0001960000067ab9 */ /* 0x000fe20000000800 */
[----:B------:R-:W-:Y:S01]  /*16c60*/  UIADD3 UR10, UR4, 0x1f, URZ ;  /* 0x0000001f040a7890 */ /* 0x000fe2000fffe03f */
[----:B------:R-:W-:Y:S01]  /*16c70*/  BSSY B0, `(.L_x_545) ;  /* 0x00000d0000007945 */ /* 0x000fe20003800000 */
[----:B------:R-:W-:Y:S01]  /*16c80*/  UMOV UR7, 0xffffffff ;  /* 0xffffffff00077882 */ /* 0x000fe20000000000 */
[----:B------:R-:W-:Y:S01]  /*16c90*/  ULDC UR5, c[0x0][0x600] ;  /* 0x0001800000057ab9 */ /* 0x000fe20000000800 */
[----:B------:R-:W-:Y:S01]  /*16ca0*/  UMOV UR9, 0x1 ;  /* 0x0000000100097882 */ /* 0x000fe20000000000 */
[----:B------:R-:W-:Y:S01]  /*16cb0*/  USHF.L.U32 UR7, UR7, UR6, URZ ;  /* 0x0000000607077299 */ /* 0x000fe2000800063f */
[----:B------:R-:W-:Y:S01]  /*16cc0*/  MOV R9, 0x1 ;  /* 0x0000000100097802 */ /* 0x000fe20000000f00 */
[----:B------:R-:W-:Y:S01]  /*16cd0*/  UIADD3 UR4, UR5, -0x1, URZ ;  /* 0xffffffff05047890 */ /* 0x000fe2000fffe03f */
[----:B------:R-:W-:Y:S01]  /*16ce0*/  IMAD.MOV.U32 R8, RZ, RZ, 0x1 ;  /* 0x00000001ff087424 */ /* 0x000fe200078e00ff */
[----:B------:R-:W-:Y:S01]  /*16cf0*/  USHF.R.S32.HI UR11, URZ, 0x1f, UR10 ;  /* 0x0000001f3f0b7899 */ /* 0x000fe2000801140a */
[----:B------:R-:W-:Y:S01]  /*16d00*/  IMAD.MOV.U32 R0, RZ, RZ, RZ ;  /* 0x000000ffff007224 */ /* 0x000fe200078e00ff */
[----:B------:R-:W-:Y:S01]  /*16d10*/  ULDC UR8, c[0x0][0xc] ;  /* 0x0000030000087ab9 */ /* 0x000fe20000000800 */
[----:B------:R-:W-:-:S02]  /*16d20*/  USHF.L.U32 UR5, UR9, UR6, URZ ;  /* 0x0000000609057299 */ /* 0x000fc4000800063f */
[----:B------:R-:W-:Y:S01]  /*16d30*/  ULEA.HI UR11, UR11, UR10, URZ, 0x5 ;  /* 0x0000000a0b0b7291 */ /* 0x000fe2000f8f283f */
[----:B------:R-:W-:Y:S01]  /*16d40*/  ULDC UR9, c[0x0][0x10] ;  /* 0x0000040000097ab9 */ /* 0x000fe20000000800 */
[----:B------:R-:W-:Y:S02]  /*16d50*/  ULOP3.LUT UR6, URZ, UR7, URZ, 0x33, !UPT ;  /* 0x000000073f067292 */ /* 0x000fe4000f8e333f */
[----:B------:R-:W-:Y:S01]  /*16d60*/  UIMAD.WIDE.U32 UR8, UR8, UR9, URZ ;  /* 0x00000009080872a5 */ /* 0x000fe2000f8e003f */
[----:B------:R-:W-:Y:S01]  /*16d70*/  ULDC UR7, c[0x0][0x14] ;  /* 0x0000050000077ab9 */ /* 0x000fe20000000800 */
[----:B------:R-:W-:Y:S02]  /*16d80*/  USHF.R.S32.HI UR19, URZ, 0x5, UR11 ;  /* 0x000000053f137899 */ /* 0x000fe4000801140b */
[----:B------:R-:W-:Y:S02]  /*16d90*/  UIMAD.WIDE.U32 UR22, UR8, UR7, URZ ;  /* 0x00000007081672a5 */ /* 0x000fe4000f8e003f */
[----:B------:R-:W-:-:S02]  /*16da0*/  UIMAD UR13, UR9, UR7, URZ ;  /* 0x00000007090d72a4 */ /* 0x000fc4000f8e023f */
[----:B------:R-:W-:Y:S01]  /*16db0*/  ULOP3.LUT UR21, UR40, 0x2, URZ, 0xfc, !UPT ;  /* 0x0000000228157892 */ /* 0x000fe2000f8efc3f */
[C---:B0-----:R-:W-:Y:S01]  /*16dc0*/  LOP3.LUT P3, RZ, R2.reuse, 0x7f, RZ, 0xc0, !PT ;  /* 0x0000007f02ff7812 */ /* 0x041fe2000786c0ff */
[----:B------:R-:W-:Y:S01]  /*16dd0*/  UIADD3 UR13, UR23, UR13, URZ ;  /* 0x0000000d170d7290 */ /* 0x000fe2000fffe03f */
[----:B------:R-:W-:Y:S01]  /*16de0*/  LOP3.LUT P0, RZ, R2, 0x1f, RZ, 0xc0, !PT ;  /* 0x0000001f02ff7812 */ /* 0x000fe2000780c0ff */
[----:B------:R-:W-:Y:S01]  /*16df0*/  UIADD3 UR26, UR19, 0x1, URZ ;  /* 0x00000001131a7890 */ /* 0x000fe2000fffe03f */
[----:B------:R-:W-:Y:S02]  /*16e00*/  ULDC.64 UR24, c[0x0][0x198] ;  /* 0x0000660000187ab9 */ /* 0x000fe40000000a00 */
[----:B------:R-:W-:-:S13]  /*16e10*/  PLOP3.LUT P0, PT, P0, P3, PT, 0x8a, 0x0 ;  /* 0x000000000000781c */ /* 0x000fda0000707172 */
.L_x_557:
[----:B------:R-:W-:-:S03]  /*16e20*/  UMOV UR7, 0xffffffff ;  /* 0xffffffff00077882 */ /* 0x000fc60000000000 */
[----:B------:R-:W-:Y:S05]  /*16e30*/  BRA.DIV UR7, `(.L_x_546) ;  /* 0x0000001207507947 */ /* 0x000fea000b800000 */
[----:B------:R-:W-:-:S13]  /*16e40*/  ELECT P6, URZ, PT ;  /* 0x00000000003f782f */ /* 0x000fda00038c0000 */
.L_x_572:
[----:B------:R-:W0:Y:S01]  /*16e50*/  LDC R2, c[0x0][0x28c] ;  /* 0x0000a300ff027b82 */ /* 0x000e220000000800 */
[----:B------:R-:W-:Y:S01]  /*16e60*/  BSSY B1, `(.L_x_547) ;  /* 0x0000038000017945 */ /* 0x000fe20003800000 */
[----:B0-----:R-:W-:-:S13]  /*16e70*/  ISETP.LT.OR P6, PT, R2, 0x1, !P6 ;  /* 0x000000010200780c */ /* 0x001fda00077c1670 */
[----:B------:R-:W-:Y:S05]  /*16e80*/  @P6 BRA `(.L_x_548) ;  /* 0x0000000000d46947 */ /* 0x000fea0003800000 */
[----:B------:R-:W-:Y:S01]  /*16e90*/  IMAD.SHL.U32 R6, R6, 0x100, RZ ;  /* 0x0000010006067824 */ /* 0x000fe200078e00ff */
[----:B------:R-:W-:Y:S01]  /*16ea0*/  MOV R12, RZ ;  /* 0x000000ff000c7202 */ /* 0x000fe20000000f00 */
[----:B------:R-:W-:Y:S02]  /*16eb0*/  IMAD R7, R5, 0xc0, RZ ;  /* 0x000000c005077824 */ /* 0x000fe400078e02ff */
[----:B------:R-:W-:Y:S02]  /*16ec0*/  IMAD.U32 R14, RZ, RZ, UR26 ;  /* 0x0000001aff0e7e24 */ /* 0x000fe4000f8e00ff */
[----:B------:R-:W-:Y:S02]  /*16ed0*/  IMAD.MOV.U32 R2, RZ, RZ, R8 ;  /* 0x000000ffff027224 */ /* 0x000fe400078e0008 */
[----:B------:R-:W-:-:S07]  /*16ee0*/  IMAD.MOV.U32 R3, RZ, RZ, R0 ;  /* 0x000000ffff037224 */ /* 0x000fce00078e0000 */
.L_x_552:
[----:B------:R-:W0:Y:S01]  /*16ef0*/  S2R R5, SR_CgaCtaId ;  /* 0x0000000000057919 */ /* 0x000e220000008800 */
[----:B------:R-:W-:-:S04]  /*16f00*/  MOV R4, 0x400 ;  /* 0x0000040000047802 */ /* 0x000fc80000000f00 */
[----:B0-----:R-:W-:Y:S02]  /*16f10*/  LEA R10, R5, R4, 0x18 ;  /* 0x00000004050a7211 */ /* 0x001fe400078ec0ff */
[----:B------:R-:W-:Y:S01]  /*16f20*/  SHF.L.U32 R4, R2, 0x1f, RZ ;  /* 0x0000001f02047819 */ /* 0x000fe200000006ff */
[----:B------:R-:W0:Y:S01]  /*16f30*/  @!P3 LDC R5, c[0x0][0x500] ;  /* 0x00014000ff05bb82 */ /* 0x000e220000000800 */
[----:B------:R-:W-:-:S04]  /*16f40*/  LEA R13, R3, R10, 0x3 ;  /* 0x0000000a030d7211 */ /* 0x000fc800078e18ff */
[----:B------:R-:W1:Y:S02]  /*16f50*/  SYNCS.PHASECHK.TRANS64.TRYWAIT P1, [R13+URZ+0x40], R4 ;  /* 0x000040040d0075a7 */ /* 0x000e64000802017f */
[----:B-1----:R-:W-:Y:S05]  /*16f60*/  @!P1 BRA `(.L_x_549) ;  /* 0x0000001000249947 */ /* 0x002fea0003800000 */
.L_x_573:
[----:B------:R-:W-:Y:S01]  /*16f70*/  UPRMT UR7, UR21, 0x9910, URZ ;  /* 0x0000991015077896 */ /* 0x000fe2000800003f */
[----:B0-----:R0:W-:Y:S03]  /*16f80*/  @!P3 SYNCS.ARRIVE.TRANS64 RZ, [R13+URZ], R5 ;  /* 0x000000050dffb9a7 */ /* 0x0011e6000800003f */
[----:B------:R-:W-:-:S06]  /*16f90*/  UISETP.NE.AND UP0, UPT, UR7, 0x2, UPT ;  /* 0x000000020700788c */ /* 0x000fcc000bf05270 */
[----:B------:R-:W-:-:S13]  /*16fa0*/  PLOP3.LUT P1, PT, PT, PT, UP0, 0x80, 0x0 ;  /* 0x000000000000781c */ /* 0x000fda0003f2f008 */
[----:B0-----:R-:W-:Y:S05]  /*16fb0*/  @P1 BRA `(.L_x_550) ;  /* 0x0000000000041947 */ /* 0x001fea0003800000 */
[----:B------:R-:W-:Y:S01]  /*16fc0*/  BPT.TRAP 0x1 ;  /* 0x000000040000795c */ /* 0x000fe20000300000 */
.L_x_550:
[----:B------:R-:W-:Y:S05]  /*16fd0*/  @P0 BRA `(.L_x_551) ;  /* 0x0000000000040947 */ /* 0x000fea0003800000 */
[----:B------:R-:W-:Y:S01]  /*16fe0*/  BPT.TRAP 0x1 ;  /* 0x000000040000795c */ /* 0x000fe20000300000 */
.L_x_551:
[--C-:B-1----:R-:W-:Y:S01]  /*16ff0*/  IMAD R4, R3, 0x3000, R10.reuse ;  /* 0x0000300003047824 */ /* 0x102fe200078e020a */
[----:B------:R-:W-:Y:S01]  /*17000*/  R2UR UR9, R13 ;  /* 0x000000000d0972ca */ /* 0x000fe200000e0000 */
[----:B------:R-:W-:Y:S01]  /*17010*/  IMAD R10, R3, 0x4000, R10 ;  /* 0x00004000030a7824 */ /* 0x000fe200078e020a */
[----:B------:R-:W-:Y:S01]  /*17020*/  UIADD3 UR14, UP0, UR24, 0xf0, URZ ;  /* 0x000000f0180e7890 */ /* 0x000fe2000ff1e03f */
[----:B------:R-:W-:Y:S01]  /*17030*/  VIADD R14, R14, 0xffffffff ;  /* 0xffffffff0e0e7836 */ /* 0x000fe20000000000 */
[----:B------:R-:W-:Y:S01]  /*17040*/  R2UR UR7, R4 ;  /* 0x00000000040772ca */ /* 0x000fe200000e0000 */
[----:B------:R-:W-:Y:S01]  /*17050*/  UIADD3 UR28, UP1, UR24, 0x1f0, URZ ;  /* 0x000001f0181c7890 */ /* 0x000fe2000ff3e03f */
[----:B------:R-:W-:Y:S01]  /*17060*/  R2UR UR8, R10 ;  /* 0x000000000a0872ca */ /* 0x000fe200000e0000 */
[----:B------:R-:W-:Y:S01]  /*17070*/  UIADD3.X UR15, URZ, UR25, URZ, UP0, !UPT ;  /* 0x000000193f0f7290 */ /* 0x000fe200087fe43f */
[----:B------:R-:W-:Y:S01]  /*17080*/  R2UR UR11, R7 ;  /* 0x00000000070b72ca */ /* 0x000fe200000e0000 */
[----:B------:R-:W-:Y:S01]  /*17090*/  VIADD R3, R3, 0x1 ;  /* 0x0000000103037836 */ /* 0x000fe20000000000 */
[----:B------:R-:W-:Y:S01]  /*170a0*/  R2UR UR10, R12 ;  /* 0x000000000c0a72ca */ /* 0x000fe200000e0000 */
[----:B------:R-:W-:Y:S01]  /*170b0*/  UIADD3.X UR29, URZ, UR25, URZ, UP1, !UPT ;  /* 0x000000193f1d7290 */ /* 0x000fe20008ffe43f */
[----:B------:R-:W-:Y:S01]  /*170c0*/  R2UR UR12, R11 ;  /* 0x000000000b0c72ca */ /* 0x000fe200000e0000 */
[----:B------:R-:W-:Y:S01]  /*170d0*/  UMOV UR16, 0x0 ;  /* 0x0000000000107882 */ /* 0x000fe20000000000 */
[----:B------:R-:W-:Y:S01]  /*170e0*/  R2UR UR20, R6 ;  /* 0x00000000061472ca */ /* 0x000fe200000e0000 */
[----:B------:R-:W-:Y:S01]  /*170f0*/  UMOV UR17, 0x10000000 ;  /* 0x1000000000117882 */ /* 0x000fe20000000000 */
[----:B------:R-:W-:Y:S01]  /*17100*/  ISETP.GT.AND P2, PT, R14, 0x1, PT ;  /* 0x000000010e00780c */ /* 0x000fe20003f44270 */
[----:B------:R-:W-:Y:S01]  /*17110*/  UIADD3 UR7, UR7, 0x180, URZ ;  /* 0x0000018007077890 */ /* 0x000fe2000fffe03f */
[----:B------:R-:W-:Y:S01]  /*17120*/  ISETP.NE.AND P1, PT, R3, 0x8, PT ;  /* 0x000000080300780c */ /* 0x000fe20003f25270 */
[----:B------:R-:W-:Y:S01]  /*17130*/  UIADD3 UR18, UR8, 0x18180, URZ ;  /* 0x0001818008127890 */ /* 0x000fe2000fffe03f */
[----:B------:R-:W-:-:S02]  /*17140*/  IADD3 R12, R12, 0x20, RZ ;  /* 0x000000200c0c7810 */ /* 0x000fc40007ffe0ff */
[----:B------:R-:W-:Y:S02]  /*17150*/  SEL R5, RZ, 0x1, P1 ;  /* 0x00000001ff057807 */ /* 0x000fe40000800000 */
[----:B------:R-:W-:Y:S01]  /*17160*/  UMOV UR8, UR7 ;  /* 0x0000000700087c82 */ /* 0x000fe20008000000 */
[----:B------:R-:W-:Y:S01]  /*17170*/  SEL R3, R3, RZ, P1 ;  /* 0x000000ff03037207 */ /* 0x000fe20000800000 */
[----:B------:R0:W-:Y:S01]  /*17180*/  UTMALDG.3D [UR8], [UR14], desc[UR16] ;  /* 0x000010080e0075b4 */ /* 0x0001e20008011000 */
[----:B------:R-:W-:Y:S01]  /*17190*/  LOP3.LUT R2, R2, R5, RZ, 0x3c, !PT ;  /* 0x0000000502027212 */ /* 0x000fe200078e3cff */
[----:B0-----:R-:W-:Y:S01]  /*171a0*/  UMOV UR8, UR18 ;  /* 0x0000001200087c82 */ /* 0x001fe20008000000 */
[----:B------:R-:W-:Y:S02]  /*171b0*/  UMOV UR11, UR20 ;  /* 0x00000014000b7c82 */ /* 0x000fe40008000000 */
[----:B------:R0:W-:Y:S02]  /*171c0*/  UTMALDG.3D [UR8], [UR28], desc[UR16] ;  /* 0x000010081c0075b4 */ /* 0x0001e40008011000 */
[----:B0-----:R-:W-:Y:S05]  /*171d0*/  @P2 BRA `(.L_x_552) ;  /* 0xfffffffc00442947 */ /* 0x001fea000383ffff */
.L_x_548:
[----:B------:R-:W-:Y:S05]  /*171e0*/  BSYNC B1 ;  /* 0x0000000000017941 */ /* 0x000fea0003800000 */
.L_x_547:
[----:B------:R-:W2:Y:S01]  /*171f0*/  LDL.LU R13, [R1+0x200] ;  /* 0x00020000010d7983 */ /* 0x000ea20000300800 */
[----:B------:R-:W-:Y:S01]  /*17200*/  LOP3.LUT P4, RZ, R9, 0xff, RZ, 0xc0, !PT ;  /* 0x000000ff09ff7812 */ /* 0x000fe2000788c0ff */
[----:B------:R-:W-:Y:S01]  /*17210*/  VIADD R0, R0, UR19 ;  /* 0x0000001300007c36 */ /* 0x000fe20008000000 */
[----:B------:R-:W-:Y:S01]  /*17220*/  ULDC.64 UR8, c[0x0][0x650] ;  /* 0x0001940000087ab9 */ /* 0x000fe20000000a00 */
[----:B------:R-:W-:Y:S01]  /*17230*/  IMAD.U32 R5, RZ, RZ, UR19 ;  /* 0x00000013ff057e24 */ /* 0x000fe2000f8e00ff */
[----:B------:R-:W-:Y:S01]  /*17240*/  BSSY B1, `(.L_x_553) ;  /* 0x0000070000017945 */ /* 0x000fe20003800000 */
[----:B------:R-:W-:Y:S01]  /*17250*/  IMAD.MOV.U32 R6, RZ, RZ, -0x1 ;  /* 0xffffffffff067424 */ /* 0x000fe200078e00ff */
[----:B------:R-:W-:Y:S01]  /*17260*/  ISETP.GT.U32.AND P1, PT, R0, 0x7, PT ;  /* 0x000000070000780c */ /* 0x000fe20003f24070 */
[----:B------:R-:W-:Y:S01]  /*17270*/  IMAD.MOV.U32 R11, RZ, RZ, -0x1 ;  /* 0xffffffffff0b7424 */ /* 0x000fe200078e00ff */
[----:B------:R-:W-:Y:S02]  /*17280*/  SHF.R.U32.HI R2, RZ, 0x3, R0 ;  /* 0x00000003ff027819 */ /* 0x000fe40000011600 */
[----:B------:R-:W-:-:S02]  /*17290*/  ISETP.LT.U32.AND P1, PT, R5, 0x8, P1 ;  /* 0x000000080500780c */ /* 0x000fc40000f21070 */
[----:B------:R-:W-:Y:S01]  /*172a0*/  LOP3.LUT R2, R2, 0x1, RZ, 0xc0, !PT ;  /* 0x0000000102027812 */ /* 0x000fe200078ec0ff */
[----:B------:R-:W0:Y:S01]  /*172b0*/  @P4 S2R R4, SR_CgaCtaId ;  /* 0x0000000000044919 */ /* 0x000e220000008800 */
[----:B------:R-:W-:Y:S02]  /*172c0*/  @P4 MOV R3, 0x400 ;  /* 0x0000040000034802 */ /* 0x000fe40000000f00 */
[----:B------:R-:W-:Y:S01]  /*172d0*/  ISETP.NE.U32.AND P2, PT, R2, 0x1, PT ;  /* 0x000000010200780c */ /* 0x000fe20003f45070 */
[----:B------:R-:W-:Y:S01]  /*172e0*/  IMAD.U32 R2, RZ, RZ, UR19 ;  /* 0x00000013ff027e24 */ /* 0x000fe2000f8e00ff */
[----:B------:R-:W-:Y:S02]  /*172f0*/  MOV R5, 0xffffffff ;  /* 0xffffffff00057802 */ /* 0x000fe40000000f00 */
[----:B------:R-:W-:Y:S02]  /*17300*/  LOP3.LUT R0, R0, 0x7, RZ, 0xc0, !PT ;  /* 0x0000000700007812 */ /* 0x000fe400078ec0ff */
[----:B------:R-:W-:-:S02]  /*17310*/  ISETP.GT.U32.AND P2, PT, R2, 0x7, !P2 ;  /* 0x000000070200780c */ /* 0x000fc40005744070 */
[----:B------:R-:W-:Y:S02]  /*17320*/  PRMT R9, RZ, 0x7610, R9 ;  /* 0x00007610ff097816 */ /* 0x000fe40000000009 */
[----:B------:R-:W-:Y:S02]  /*17330*/  SEL R2, RZ, 0x1, !P2 ;  /* 0x00000001ff027807 */ /* 0x000fe40005000000 */
[----:B0-----:R-:W-:-:S04]  /*17340*/  @P4 LEA R3, R4, R3, 0x18 ;  /* 0x0000000304034211 */ /* 0x001fc800078ec0ff */
[----:B------:R0:W-:Y:S02]  /*17350*/  @P4 SYNCS.ARRIVE.TRANS64.A1T0 RZ, [R3+URZ+0x98], RZ ;  /* 0x000098ff03ff49a7 */ /* 0x0001e4000810003f */
[----:B0-----:R-:W-:-:S04]  /*17360*/  SEL R3, RZ, 0x1, !P1 ;  /* 0x00000001ff037807 */ /* 0x001fc80004800000 */
[----:B------:R-:W-:Y:S02]  /*17370*/  LOP3.LUT R8, R2, R8, R3, 0x96, !PT ;  /* 0x0000000802087212 */ /* 0x000fe400078e9603 */
[----:B------:R-:W-:Y:S02]  /*17380*/  PRMT R2, RZ, 0x7610, R2 ;  /* 0x00007610ff027816 */ /* 0x000fe40000000002 */
[----:B--2---:R-:W-:-:S04]  /*17390*/  IADD3 R13, P4, R13, UR22, RZ ;  /* 0x000000160d0d7c10 */ /* 0x004fc8000ff9e0ff */
[----:B------:R-:W-:Y:S01]  /*173a0*/  IADD3.X R17, R17, UR13, RZ, P4, !PT ;  /* 0x0000000d11117c10 */ /* 0x000fe2000a7fe4ff */
[----:B------:R0:W-:Y:S01]  /*173b0*/  STL [R1+0x200], R13 ;  /* 0x0002000d01007387 */ /* 0x0001e20000100800 */
[----:B------:R-:W-:-:S04]  /*173c0*/  ISETP.GE.U32.AND P4, PT, R13, UR8, PT ;  /* 0x000000080d007c0c */ /* 0x000fc8000bf86070 */
[----:B------:R-:W-:-:S13]  /*173d0*/  ISETP.GE.U32.AND.EX P1, PT, R17, UR9, PT, P4 ;  /* 0x0000000911007c0c */ /* 0x000fda000bf26140 */
[----:B0-----:R-:W-:Y:S05]  /*173e0*/  @P1 BRA `(.L_x_554) ;  /* 0x0000000400541947 */ /* 0x001fea0003800000 */
[----:B------:R-:W-:Y:S01]  /*173f0*/  ULDC.64 UR8, c[0x0][0x628] ;  /* 0x00018a0000087ab9 */ /* 0x000fe20000000a00 */
[----:B------:R-:W0:Y:S01]  /*17400*/  S2R R12, SR_CTAID.X ;  /* 0x00000000000c7919 */ /* 0x000e220000002500 */
[----:B------:R-:W-:Y:S01]  /*17410*/  ISETP.NE.U32.AND P1, PT, RZ, UR8, PT ;  /* 0x00000008ff007c0c */ /* 0x000fe2000bf25070 */
[----:B------:R-:W-:Y:S01]  /*17420*/  ULDC UR10, c[0x0][0x630] ;  /* 0x00018c00000a7ab9 */ /* 0x000fe20000000800 */
[----:B------:R-:W-:Y:S01]  /*17430*/  IMAD.MOV.U32 R2, RZ, RZ, R13 ;  /* 0x000000ffff027224 */ /* 0x000fe200078e000d */
[----:B------:R-:W1:Y:S01]  /*17440*/  S2R R10, SR_CTAID.Y ;  /* 0x00000000000a7919 */ /* 0x000e620000002600 */
[----:B------:R-:W-:Y:S02]  /*17450*/  ISETP.NE.AND.EX P1, PT, RZ, UR9, PT, P1 ;  /* 0x00000009ff007c0c */ /* 0x000fe4000bf25310 */
[----:B------:R-:W-:-:S11]  /*17460*/  MOV R3, R17 ;  /* 0x0000001100037202 */ /* 0x000fd60000000f00 */
[----:B------:R-:W-:Y:S05]  /*17470*/  @!P1 BRA `(.L_x_555) ;  /* 0x0000000000289947 */ /* 0x000fea0003800000 */
[----:B------:R-:W-:Y:S02]  /*17480*/  ULDC UR7, c[0x0][0x634] ;  /* 0x00018d0000077ab9 */ /* 0x000fe40000000800 */
[----:B------:R-:W-:-:S05]  /*17490*/  IADD3 R7, P1, R13, UR7, RZ ;  /* 0x000000070d077c10 */ /* 0x000fca000ff3e0ff */
[----:B------:R-:W-:-:S04]  /*174a0*/  IMAD.X R11, RZ, RZ, R17, P1 ;  /* 0x000000ffff0b7224 */ /* 0x000fc800008e0611 */
[----:B------:R-:W-:-:S04]  /*174b0*/  IMAD.WIDE.U32 R4, R11, UR8, RZ ;  /* 0x000000080b047c25 */ /* 0x000fc8000f8e00ff */
[----:B------:R-:W-:-:S04]  /*174c0*/  IMAD.WIDE.U32 R4, P1, R7, UR9, R4 ;  /* 0x0000000907047c25 */ /* 0x000fc8000f820004 */
[----:B------:R-:W-:-:S04]  /*174d0*/  IMAD.WIDE.U32 R6, R7, UR8, RZ ;  /* 0x0000000807067c25 */ /* 0x000fc8000f8e00ff */
[----:B------:R-:W-:Y:S01]  /*174e0*/  IMAD.X R3, RZ, RZ, RZ, P1 ;  /* 0x000000ffff037224 */ /* 0x000fe200008e06ff */
[----:B------:R-:W-:Y:S01]  /*174f0*/  IADD3 RZ, P1, R7, R4, RZ ;  /* 0x0000000407ff7210 */ /* 0x000fe20007f3e0ff */
[----:B------:R-:W-:-:S04]  /*17500*/  IMAD.MOV.U32 R2, RZ, RZ, R5 ;  /* 0x000000ffff027224 */ /* 0x000fc800078e0005 */
[----:B------:R-:W-:-:S08]  /*17510*/  IMAD.WIDE.U32.X R2, R11, UR9, R2, P1 ;  /* 0x000000090b027c25 */ /* 0x000fd000088e0402 */
.L_x_555:
[--C-:B------:R-:W-:Y:S01]  /*17520*/  SHF.R.U64 R11, R2, UR10, R3.reuse ;  /* 0x0000000a020b7c19 */ /* 0x100fe20008001203 */
[----:B------:R-:W-:Y:S01]  /*17530*/  ULDC.64 UR8, c[0x0][0x620] ;  /* 0x0001880000087ab9 */ /* 0x000fe20000000a00 */
[----:B------:R-:W-:Y:S01]  /*17540*/  SHF.R.U32.HI R2, RZ, UR10, R3 ;  /* 0x0000000aff027c19 */ /* 0x000fe20008011603 */
[----:B------:R-:W-:Y:S01]  /*17550*/  IMAD.MOV.U32 R3, RZ, RZ, R17 ;  /* 0x000000ffff037224 */ /* 0x000fe200078e0011 */
[----:B------:R-:W-:Y:S01]  /*17560*/  IADD3 R5, P1, RZ, -R11, RZ ;  /* 0x8000000bff057210 */ /* 0x000fe20007f3e0ff */
[----:B------:R-:W-:Y:S01]  /*17570*/  ULDC UR7, c[0x0][0x150] ;  /* 0x0000540000077ab9 */ /* 0x000fe20000000800 */
[----:B0-----:R-:W-:Y:S01]  /*17580*/  I2FP.F32.U32 R6, R12 ;  /* 0x0000000c00067245 */ /* 0x001fe20000201000 */
[----:B------:R-:W0:Y:S01]  /*17590*/  LDC R7, c[0x0][0x144] ;  /* 0x00005100ff077b82 */ /* 0x000e220000000800 */
[----:B------:R-:W-:Y:S01]  /*175a0*/  IADD3.X R2, RZ, ~R2, RZ, P1, !PT ;  /* 0x80000002ff027210 */ /* 0x000fe20000ffe4ff */
[----:B------:R-:W-:Y:S02]  /*175b0*/  ULDC.64 UR10, c[0x0][0x640] ;  /* 0x00019000000a7ab9 */ /* 0x000fe40000000a00 */
[----:B------:R-:W-:Y:S01]  /*175c0*/  FMUL R6, R6, UR7 ;  /* 0x0000000706067c20 */ /* 0x000fe20008400000 */
[----:B------:R-:W-:Y:S01]  /*175d0*/  ULDC UR7, c[0x0][0x618] ;  /* 0x0001860000077ab9 */ /* 0x000fe20000000800 */
[----:B------:R-:W-:Y:S01]  /*175e0*/  IMAD R4, R2, UR8, RZ ;  /* 0x0000000802047c24 */ /* 0x000fe2000f8e02ff */
[----:B------:R-:W-:Y:S01]  /*175f0*/  ISETP.NE.U32.AND P1, PT, RZ, UR10, PT ;  /* 0x0000000aff007c0c */ /* 0x000fe2000bf25070 */
[----:B------:R-:W-:Y:S01]  /*17600*/  IMAD.MOV.U32 R2, RZ, RZ, R13 ;  /* 0x000000ffff027224 */ /* 0x000fe200078e000d */
[----:B------:R-:W2:Y:S01]  /*17610*/  LDC R15, c[0x0][0x148] ;  /* 0x00005200ff0f7b82 */ /* 0x000ea20000000800 */
[----:B------:R-:W3:Y:S01]  /*17620*/  F2I.U32.TRUNC.NTZ R6, R6 ;  /* 0x0000000600067305 */ /* 0x000ee2000020f000 */
[----:B------:R-:W-:Y:S01]  /*17630*/  ISETP.NE.AND.EX P1, PT, RZ, UR11, PT, P1 ;  /* 0x0000000bff007c0c */ /* 0x000fe2000bf25310 */
[----:B------:R-:W-:Y:S01]  /*17640*/  IMAD.WIDE.U32 R2, R5, UR8, R2 ;  /* 0x0000000805027c25 */ /* 0x000fe2000f8e0002 */
[----:B------:R-:W-:-:S03]  /*17650*/  ULDC UR8, c[0x0][0x154] ;  /* 0x0000550000087ab9 */ /* 0x000fc60000000800 */
[----:B------:R-:W-:Y:S01]  /*17660*/  IMAD R5, R5, UR9, R4 ;  /* 0x0000000905057c24 */ /* 0x000fe2000f8e0204 */
[----:B------:R-:W-:-:S03]  /*17670*/  ULDC UR9, c[0x0][0x608] ;  /* 0x0001820000097ab9 */ /* 0x000fc60000000800 */
[----:B------:R-:W-:-:S05]  /*17680*/  IMAD.IADD R3, R3, 0x1, R5 ;  /* 0x0000000103037824 */ /* 0x000fca00078e0205 */
[----:B------:R-:W-:Y:S02]  /*17690*/  SHF.R.U64 R13, R2, UR7, R3 ;  /* 0x00000007020d7c19 */ /* 0x000fe40008001203 */
[----:B-1----:R-:W-:Y:S02]  /*176a0*/  I2FP.F32.U32 R2, R10 ;  /* 0x0000000a00027245 */ /* 0x002fe40000201000 */
[----:B---3--:R-:W-:-:S03]  /*176b0*/  IADD3 R6, -R6, RZ, RZ ;  /* 0x000000ff06067210 */ /* 0x008fc60007ffe1ff */
[----:B------:R-:W-:Y:S01]  /*176c0*/  FMUL R4, R2, UR8 ;  /* 0x0000000802047c20 */ /* 0x000fe20008400000 */
[----:B------:R-:W-:Y:S01]  /*176d0*/  SHF.R.U32.HI R2, RZ, UR7, R3 ;  /* 0x00000007ff027c19 */ /* 0x000fe20008011603 */
[----:B------:R-:W-:Y:S01]  /*176e0*/  ULDC UR7, c[0x0][0x658] ;  /* 0x0001960000077ab9 */ /* 0x000fe20000000800 */
[----:B0-----:R-:W-:Y:S01]  /*176f0*/  IMAD R21, R7, R6, R12 ;  /* 0x0000000607157224 */ /* 0x001fe200078e020c */
[----:B------:R0:W1:Y:S01]  /*17700*/  F2I.U32.TRUNC.NTZ R18, R4 ;  /* 0x0000000400127305 */ /* 0x000062000020f000 */
[--C-:B------:R-:W-:Y:S02]  /*17710*/  SHF.R.U64 R16, R13, UR9, R2.reuse ;  /* 0x000000090d107c19 */ /* 0x100fe40008001202 */
[----:B------:R-:W-:-:S04]  /*17720*/  SHF.R.U32.HI R3, RZ, UR9, R2 ;  /* 0x00000009ff037c19 */ /* 0x000fc80008011602 */
[--C-:B------:R-:W-:Y:S02]  /*17730*/  SHF.R.U64 R14, R16, UR7, R3.reuse ;  /* 0x00000007100e7c19 */ /* 0x100fe40008001203 */
[----:B------:R-:W-:-:S03]  /*17740*/  SHF.R.U32.HI R3, RZ, UR7, R3 ;  /* 0x00000007ff037c19 */ /* 0x000fc60008011603 */
[----:B------:R-:W-:Y:S01]  /*17750*/  IMAD.MOV.U32 R2, RZ, RZ, R14 ;  /* 0x000000ffff027224 */ /* 0x000fe200078e000e */
[----:B0-2---:R-:W-:Y:S06]  /*17760*/  @!P1 BRA `(.L_x_556) ;  /* 0x0000000000289947 */ /* 0x005fec0003800000 */
[----:B------:R-:W-:Y:S02]  /*17770*/  ULDC UR7, c[0x0][0x64c] ;  /* 0x0001930000077ab9 */ /* 0x000fe40000000800 */
[----:B------:R-:W-:-:S05]  /*17780*/  IADD3 R7, P1, R14, UR7, RZ ;  /* 0x000000070e077c10 */ /* 0x000fca000ff3e0ff */
[----:B------:R-:W-:-:S04]  /*17790*/  IMAD.X R19, RZ, RZ, R3, P1 ;  /* 0x000000ffff137224 */ /* 0x000fc800008e0603 */
[----:B------:R-:W-:-:S04]  /*177a0*/  IMAD.WIDE.U32 R4, R19, UR10, RZ ;  /* 0x0000000a13047c25 */ /* 0x000fc8000f8e00ff */
[----:B------:R-:W-:-:S04]  /*177b0*/  IMAD.WIDE.U32 R4, P1, R7, UR11, R4 ;  /* 0x0000000b07047c25 */ /* 0x000fc8000f820004 */
[----:B------:R-:W-:Y:S01]  /*177c0*/  IMAD.WIDE.U32 R6, R7, UR10, RZ ;  /* 0x0000000a07067c25 */ /* 0x000fe2000f8e00ff */
[----:B------:R-:W-:-:S03]  /*177d0*/  MOV R2, R5 ;  /* 0x0000000500027202 */ /* 0x000fc60000000f00 */
[----:B------:R-:W-:Y:S01]  /*177e0*/  IMAD.X R3, RZ, RZ, RZ, P1 ;  /* 0x000000ffff037224 */ /* 0x000fe200008e06ff */
[----:B------:R-:W-:-:S05]  /*177f0*/  IADD3 RZ, P1, R7, R4, RZ ;  /* 0x0000000407ff7210 */ /* 0x000fca0007f3e0ff */
[----:B------:R-:W-:-:S08]  /*17800*/  IMAD.WIDE.U32.X R2, R19, UR11, R2, P1 ;  /* 0x0000000b13027c25 */ /* 0x000fd000088e0402 */
.L_x_556:
[----:B------:R-:W0:Y:S01]  /*17810*/  LDC R4, c[0x0][0x65c] ;  /* 0x00019700ff047b82 */ /* 0x000e220000000800 */
[----:B------:R-:W-:Y:S01]  /*17820*/  ULDC UR7, c[0x0][0x648] ;  /* 0x0001920000077ab9 */ /* 0x000fe20000000800 */
[----:B-1----:R-:W-:Y:S01]  /*17830*/  IMAD.MOV R18, RZ, RZ, -R18 ;  /* 0x000000ffff127224 */ /* 0x002fe200078e0a12 */
[----:B------:R-:W-:Y:S01]  /*17840*/  SHF.R.U64 R3, R2, UR7, R3 ;  /* 0x0000000702037c19 */ /* 0x000fe20008001203 */
[----:B------:R-:W-:Y:S01]  /*17850*/  ULDC UR7, c[0x0][0x638] ;  /* 0x00018e0000077ab9 */ /* 0x000fe20000000800 */
[----:B------:R-:W-:Y:S01]  /*17860*/  LOP3.LUT R2, R16, UR6, RZ, 0xc0, !PT ;  /* 0x0000000610027c12 */ /* 0x000fe2000f8ec0ff */
[----:B------:R-:W-:Y:S01]  /*17870*/  ULDC UR8, c[0x0][0x610] ;  /* 0x0001840000087ab9 */ /* 0x000fe20000000800 */
[----:B------:R-:W-:Y:S01]  /*17880*/  LOP3.LUT R13, R13, UR4, RZ, 0xc0, !PT ;  /* 0x000000040d0d7c12 */ /* 0x000fe2000f8ec0ff */
[----:B------:R-:W-:Y:S02]  /*17890*/  IMAD.MOV R5, RZ, RZ, -R3 ;  /* 0x000000ffff057224 */ /* 0x000fe400078e0a03 */
[----:B------:R-:W-:-:S02]  /*178a0*/  IMAD R2, R3, UR5, R2 ;  /* 0x0000000503027c24 */ /* 0x000fc4000f8e0202 */
[----:B------:R-:W-:Y:S01]  /*178b0*/  IMAD R14, R5, UR7, R14 ;  /* 0x00000007050e7c24 */ /* 0x000fe2000f8e020e */
[----:B------:R-:W-:-:S03]  /*178c0*/  ULDC UR7, c[0x0][0x600] ;  /* 0x0001800000077ab9 */ /* 0x000fc60000000800 */
[----:B------:R-:W-:Y:S01]  /*178d0*/  IMAD R14, R14, UR7, R13 ;  /* 0x000000070e0e7c24 */ /* 0x000fe2000f8e020d */
[----:B0-----:R-:W-:-:S13]  /*178e0*/  ISETP.NE.AND P1, PT, R4, 0x1, PT ;  /* 0x000000010400780c */ /* 0x001fda0003f25270 */
[----:B------:R-:W-:-:S04]  /*178f0*/  @P1 IMAD R21, R15, R18, R10 ;  /* 0x000000120f151224 */ /* 0x000fc800078e020a */
[----:B------:R-:W-:Y:S02]  /*17900*/  IMAD R5, R2, UR8, R21 ;  /* 0x0000000802057c24 */ /* 0x000fe4000f8e0215 */
[----:B------:R-:W-:-:S03]  /*17910*/  IMAD.MOV.U32 R2, RZ, RZ, 0x1 ;  /* 0x00000001ff027424 */ /* 0x000fc600078e00ff */
[----:B------:R-:W-:Y:S02]  /*17920*/  SEL R6, R14, R5, !P1 ;  /* 0x000000050e067207 */ /* 0x000fe40004800000 */
[----:B------:R-:W-:-:S07]  /*17930*/  SEL R5, R5, R14, !P1 ;  /* 0x0000000e05057207 */ /* 0x000fce0004800000 */
.L_x_554:
[----:B------:R-:W-:Y:S05]  /*17940*/  BSYNC B1 ;  /* 0x0000000000017941 */ /* 0x000fea0003800000 */
.L_x_553:
[----:B------:R-:W-:-:S13]  /*17950*/  LOP3.LUT P1, RZ, R2, 0xff, RZ, 0xc0, !PT ;  /* 0x000000ff02ff7812 */ /* 0x000fda000782c0ff */
[----:B------:R-:W-:Y:S05]  /*17960*/  @P1 BRA `(.L_x_557) ;  /* 0xfffffff4002c1947 */ /* 0x000fea000383ffff */
[----:B------:R-:W-:Y:S05]  /*17970*/  BSYNC B0 ;  /* 0x0000000000007941 */ /* 0x000fea0003800000 */
.L_x_545:
[----:B------:R-:W-:-:S03]  /*17980*/  UMOV UR7, 0xffffffff ;  /* 0xffffffff00077882 */ /* 0x000fc60000000000 */
[----:B------:R-:W-:Y:S05]  /*17990*/  BRA.DIV UR7, `(.L_x_558) ;  /* 0x0000000607ac7947 */ /* 0x000fea000b800000 */
[----:B------:R-:W-:-:S13]  /*179a0*/  ELECT P6, URZ, PT ;  /* 0x00000000003f782f */ /* 0x000fda00038c0000 */
.L_x_576:
[----:B------:R-:W-:Y:S04]  /*179b0*/  BSSY B0, `(.L_x_559) ;  /* 0x0000050000007945 */ /* 0x000fe80003800000 */
[----:B------:R-:W-:Y:S05]  /*179c0*/  @!P6 BRA `(.L_x_560) ;  /* 0x000000040038e947 */ /* 0x000fea0003800000 */
[----:B------:R-:W-:-:S04]  /*179d0*/  ULOP3.LUT UR7, UR40, 0x2, URZ, 0xfc, !UPT ;  /* 0x0000000228077892 */ /* 0x000fc8000f8efc3f */
[----:B------:R-:W-:-:S06]  /*179e0*/  UISETP.NE.AND UP0, UPT, UR7, 0x3, UPT ;  /* 0x000000030700788c */ /* 0x000fcc000bf05270 */
[----:B------:R-:W-:-:S13]  /*179f0*/  PLOP3.LUT P0, PT, PT, PT, UP0, 0x80, 0x0 ;  /* 0x000000000000781c */ /* 0x000fda0003f0f008 */
[----:B------:R-:W-:Y:S05]  /*17a00*/  @!P0 BRA `(.L_x_561) ;  /* 0x0000000000048947 */ /* 0x000fea0003800000 */
[----:B------:R-:W-:Y:S01]  /*17a10*/  BPT.TRAP 0x1 ;  /* 0x000000040000795c */ /* 0x000fe20000300000 */
.L_x_561:
[----:B------:R-:W0:Y:S01]  /*17a20*/  S2R R3, SR_CgaCtaId ;  /* 0x0000000000037919 */ /* 0x000e220000008800 */
[----:B------:R-:W-:-:S04]  /*17a30*/  MOV R2, 0x400 ;  /* 0x0000040000027802 */ /* 0x000fc80000000f00 */
[----:B0-----:R-:W-:Y:S02]  /*17a40*/  LEA R3, R3, R2, 0x18 ;  /* 0x0000000203037211 */ /* 0x001fe400078ec0ff */
[----:B------:R-:W-:Y:S02]  /*17a50*/  SHF.L.U32 R2, R8, 0x1f, RZ ;  /* 0x0000001f08027819 */ /* 0x000fe400000006ff */
[----:B------:R-:W-:-:S05]  /*17a60*/  IADD3 R3, R3, 0x40, RZ ;  /* 0x0000004003037810 */ /* 0x000fca0007ffe0ff */
[C---:B------:R-:W-:Y:S02]  /*17a70*/  IMAD R7, R0.reuse, 0x8, R3 ;  /* 0x0000000800077824 */ /* 0x040fe400078e0203 */
[----:B------:R-:W-:Y:S02]  /*17a80*/  VIADD R0, R0, 0x1 ;  /* 0x0000000100007836 */ /* 0x000fe40000000000 */
[----:B------:R-:W0:Y:S03]  /*17a90*/  SYNCS.PHASECHK.TRANS64.TRYWAIT P0, [R7+URZ], R2 ;  /* 0x00000002070075a7 */ /* 0x000e26000800017f */
[----:B------:R-:W-:-:S04]  /*17aa0*/  ISETP.NE.AND P1, PT, R0, 0x8, PT ;  /* 0x000000080000780c */ /* 0x000fc80003f25270 */
[----:B------:R-:W-:Y:S02]  /*17ab0*/  SEL R5, RZ, 0x1, P1 ;  /* 0x00000001ff057807 */ /* 0x000fe40000800000 */
[----:B------:R-:W-:Y:S02]  /*17ac0*/  SEL R0, R0, RZ, P1 ;  /* 0x000000ff00007207 */ /* 0x000fe40000800000 */
[----:B------:R-:W-:-:S03]  /*17ad0*/  LOP3.LUT R5, R8, R5, RZ, 0x3c, !PT ;  /* 0x0000000508057212 */ /* 0x000fc600078e3cff */
[----:B------:R-:W-:Y:S01]  /*17ae0*/  IMAD R9, R0, 0x8, R3 ;  /* 0x0000000800097824 */ /* 0x000fe200078e0203 */
[----:B------:R-:W-:Y:S01]  /*17af0*/  SHF.L.U32 R4, R5, 0x1f, RZ ;  /* 0x0000001f05047819 */ /* 0x000fe200000006ff */
[----:B0-----:R-:W-:Y:S06]  /*17b00*/  @!P0 BRA `(.L_x_562) ;  /* 0x0000000400708947 */ /* 0x001fec0003800000 */
.L_x_577:
[----:B------:R-:W1:Y:S01]  /*17b10*/  SYNCS.PHASECHK.TRANS64.TRYWAIT P0, [R9+URZ], R4 ;  /* 0x00000004090075a7 */ /* 0x000e62000800017f */
[----:B------:R-:W-:-:S04]  /*17b20*/  IADD3 R0, R0, 0x1, RZ ;  /* 0x0000000100007810 */ /* 0x000fc80007ffe0ff */
[----:B------:R-:W-:-:S04]  /*17b30*/  ISETP.NE.AND P1, PT, R0, 0x8, PT ;  /* 0x000000080000780c */ /* 0x000fc80003f25270 */
[----:B0-----:R-:W-:Y:S02]  /*17b40*/  SEL R2, RZ, 0x1, P1 ;  /* 0x00000001ff027807 */ /* 0x001fe40000800000 */
[----:B------:R-:W-:Y:S02]  /*17b50*/  SEL R0, R0, RZ, P1 ;  /* 0x000000ff00007207 */ /* 0x000fe40000800000 */
[----:B------:R-:W-:-:S03]  /*17b60*/  LOP3.LUT R7, R5, R2, RZ, 0x3c, !PT ;  /* 0x0000000205077212 */ /* 0x000fc600078e3cff */
[----:B------:R-:W-:Y:S01]  /*17b70*/  IMAD R6, R0, 0x8, R3 ;  /* 0x0000000800067824 */ /* 0x000fe200078e0203 */
[----:B------:R-:W-:Y:S01]  /*17b80*/  SHF.L.U32 R5, R7, 0x1f, RZ ;  /* 0x0000001f07057819 */ /* 0x000fe200000006ff */
[----:B-1----:R-:W-:Y:S06]  /*17b90*/  @!P0 BRA `(.L_x_563) ;  /* 0x0000000400608947 */ /* 0x002fec0003800000 */
.L_x_578:
[----:B------:R-:W1:Y:S01]  /*17ba0*/  SYNCS.PHASECHK.TRANS64.TRYWAIT P0, [R6+URZ], R5 ;  /* 0x00000005060075a7 */ /* 0x000e62000800017f */
[----:B------:R-:W-:-:S05]  /*17bb0*/  VIADD R0, R0, 0x1 ;  /* 0x0000000100007836 */ /* 0x000fca0000000000 */
[----:B------:R-:W-:-:S04]  /*17bc0*/  ISETP.NE.AND P1, PT, R0, 0x8, PT ;  /* 0x000000080000780c */ /* 0x000fc80003f25270 */
[----:B------:R-:W-:Y:S02]  /*17bd0*/  SEL R2, RZ, 0x1, P1 ;  /* 0x00000001ff027807 */ /* 0x000fe40000800000 */
[----:B------:R-:W-:Y:S02]  /*17be0*/  SEL R0, R0, RZ, P1 ;  /* 0x000000ff00007207 */ /* 0x000fe40000800000 */
[----:B------:R-:W-:-:S03]  /*17bf0*/  LOP3.LUT R7, R7, R2, RZ, 0x3c, !PT ;  /* 0x0000000207077212 */ /* 0x000fc600078e3cff */
[----:B0-----:R-:W-:Y:S01]  /*17c00*/  IMAD R9, R0, 0x8, R3 ;  /* 0x0000000800097824 */ /* 0x001fe200078e0203 */
[----:B------:R-:W-:Y:S01]  /*17c10*/  SHF.L.U32 R4, R7, 0x1f, RZ ;  /* 0x0000001f07047819 */ /* 0x000fe200000006ff */
[----:B-1----:R-:W-:Y:S06]  /*17c20*/  @!P0 BRA `(.L_x_564) ;  /* 0x0000000400508947 */ /* 0x002fec0003800000 */
.L_x_579:
[----:B------:R-:W1:Y:S01]  /*17c30*/  SYNCS.PHASECHK.TRANS64.TRYWAIT P0, [R9+URZ], R4 ;  /* 0x00000004090075a7 */ /* 0x000e62000800017f */
[----:B------:R-:W-:-:S04]  /*17c40*/  IADD3 R0, R0, 0x1, RZ ;  /* 0x0000000100007810 */ /* 0x000fc80007ffe0ff */
[----:B------:R-:W-:-:S04]  /*17c50*/  ISETP.NE.AND P1, PT, R0, 0x8, PT ;  /* 0x000000080000780c */ /* 0x000fc80003f25270 */
[----:B------:R-:W-:Y:S02]  /*17c60*/  SEL R2, RZ, 0x1, P1 ;  /* 0x00000001ff027807 */ /* 0x000fe40000800000 */
[----:B------:R-:W-:Y:S02]  /*17c70*/  SEL R0, R0, RZ, P1 ;  /* 0x000000ff00007207 */ /* 0x000fe40000800000 */
[----:B------:R-:W-:-:S03]  /*17c80*/  LOP3.LUT R7, R7, R2, RZ, 0x3c, !PT ;  /* 0x0000000207077212 */ /* 0x000fc600078e3cff */
[----:B0-----:R-:W-:Y:S01]  /*17c90*/  IMAD R6, R0, 0x8, R3 ;  /* 0x0000000800067824 */ /* 0x001fe200078e0203 */
[----:B------:R-:W-:Y:S01]  /*17ca0*/  SHF.L.U32 R5, R7, 0x1f, RZ ;  /* 0x0000001f07057819 */ /* 0x000fe200000006ff */
[----:B-1----:R-:W-:Y:S06]  /*17cb0*/  @!P0 BRA `(.L_x_565) ;  /* 0x0000000400408947 */ /* 0x002fec0003800000 */
.L_x_580:
        /* <DEDUP_REMOVED lines=9> */
.L_x_581:
        /* <DEDUP_REMOVED lines=9> */
.L_x_582:
[----:B------:R-:W1:Y:S01]  /*17de0*/  SYNCS.PHASECHK.TRANS64.TRYWAIT P0, [R6+URZ], R5 ;  /* 0x00000005060075a7 */ /* 0x000e62000800017f */
[----:B------:R-:W-:-:S05]  /*17df0*/  VIADD R0, R0, 0x1 ;  /* 0x0000000100007836 */ /* 0x000fca0000000000 */
[----:B------:R-:W-:-:S04]  /*17e00*/  ISETP.NE.AND P1, PT, R0, 0x8, PT ;  /* 0x000000080000780c */ /* 0x000fc80003f25270 */
[----:B------:R-:W-:Y:S02]  /*17e10*/  SEL R2, RZ, 0x1, P1 ;  /* 0x00000001ff027807 */ /* 0x000fe40000800000 */
[----:B------:R-:W-:Y:S02]  /*17e20*/  SEL R0, R0, RZ, P1 ;  /* 0x000000ff00007207 */ /* 0x000fe40000800000 */
[----:B------:R-:W-:Y:S01]  /*17e30*/  LOP3.LUT R2, R7, R2, RZ, 0x3c, !PT ;  /* 0x0000000207027212 */ /* 0x000fe200078e3cff */
[----:B-1----:R-:W-:Y:S06]  /*17e40*/  @!P0 BRA `(.L_x_568) ;  /* 0x0000000400188947 */ /* 0x002fec0003800000 */
.L_x_583:
[----:B------:R-:W-:Y:S01]  /*17e50*/  IMAD R3, R0, 0x8, R3 ;  /* 0x0000000800037824 */ /* 0x000fe200078e0203 */
[----:B------:R-:W-:-:S07]  /*17e60*/  SHF.L.U32 R0, R2, 0x1f, RZ ;  /* 0x0000001f02007819 */ /* 0x000fce00000006ff */
.L_x_569:
[----:B--2---:R2:W3:Y:S02]  /*17e70*/  SYNCS.PHASECHK.TRANS64.TRYWAIT P0, [R3+URZ], R0 ;  /* 0x00000000030075a7 */ /* 0x0044e4000800017f */
[----:B---3--:R-:W-:Y:S05]  /*17e80*/  @!P0 NANOSLEEP.SYNCS 0x989680 ;  /* 0x009896800000895d */ /* 0x008fea0003900000 */
[----:B------:R-:W3:Y:S02]  /*17e90*/  @!P0 SYNCS.PHASECHK.TRANS64 P0, [R3+URZ], R0 ;  /* 0x00000000030085a7 */ /* 0x000ee4000800007f */
[----:B---3--:R-:W-:Y:S05]  /*17ea0*/  @!P0 BRA `(.L_x_569) ;  /* 0xfffffffc00f08947 */ /* 0x008fea000383ffff */
.L_x_560:
[----:B------:R-:W-:Y:S05]  /*17eb0*/  BSYNC B0 ;  /* 0x0000000000007941 */ /* 0x000fea0003800000 */
.L_x_559:
[----:B------:R-:W-:Y:S05]  /*17ec0*/  EXIT ;  /* 0x000000000000794d */ /* 0x000fea0003800000 */
.L_x_18:
[----:B-1----:R1:W4:Y:S02]  /*17ed0*/  SYNCS.PHASECHK.TRANS64.TRYWAIT P1, [R3+URZ], R0 ;  /* 0x00000000030075a7 */ /* 0x002324000802017f */
[----:B----4-:R-:W-:Y:S05]  /*17ee0*/  @!P1 NANOSLEEP.SYNCS 0x989680 ;  /* 0x009896800000995d */ /* 0x010fea0003900000 */
[----:B------:R-:W4:Y:S02]  /*17ef0*/  @!P1 SYNCS.PHASECHK.TRANS64 P1, [R3+URZ], R0 ;  /* 0x00000000030095a7 */ /* 0x000f24000802007f */
[----:B----4-:R-:W-:Y:S05]  /*17f00*/  @!P1 BRA `(.L_x_18) ;  /* 0xfffffffc00f09947 */ /* 0x010fea000383ffff */
[----:B------:R-:W-:Y:S05]  /*17f10*/  BRA `(.L_x_17) ;  /* 0xfffffe9400087947 */ /* 0x000fea000383ffff */
.L_x_23:
[----:B-1----:R-:W-:-:S04]  /*17f20*/  MOV R5, UR8 ;  /* 0x0000000800057c02 */ /* 0x002fc80008000f00 */
[----:B------:R1:W2:Y:S03]  /*17f30*/  SYNCS.PHASECHK.TRANS64.TRYWAIT P1, [R5+URZ], R4 ;  /* 0x00000004050075a7 */ /* 0x0002a6000802017f */
[----:B--2---:R-:W-:Y:S05]  /*17f40*/  @!P1 NANOSLEEP.SYNCS 0x989680 ;  /* 0x009896800000995d */ /* 0x004fea0003900000 */
[----:B------:R-:W2:Y:S02]  /*17f50*/  @!P1 SYNCS.PHASECHK.TRANS64 P1, [R5+URZ], R4 ;  /* 0x00000004050095a7 */ /* 0x000ea4000802007f */
[----:B--2---:R-:W-:Y:S05]  /*17f60*/  @!P1 BRA `(.L_x_23) ;  /* 0xfffffffc00ec9947 */ /* 0x004fea000383ffff */
[----:B------:R-:W-:Y:S05]  /*17f70*/  BRA `(.L_x_22) ;  /* 0xfffffea800847947 */ /* 0x000fea000383ffff */
.L_x_546:
[----:B------:R-:W-:Y:S01]  /*17f80*/  BSSY B1, `(.L_x_570) ;  /* 0x0000006000017945 */ /* 0x000fe20003800000 */
[----:B------:R-:W-:-:S07]  /*17f90*/  IMAD.MOV.U32 R15, RZ, RZ, -0x1 ;  /* 0xffffffffff0f7424 */ /* 0x000fce00078e00ff */
[----:B------:R-:W-:Y:S05]  /*17fa0*/  WARPSYNC.COLLECTIVE R15, `(.L_x_571) ;  /* 0x000000000f0c7348 */ /* 0x000fea0003c00000 */
[----:B------:R-:W-:Y:S02]  /*17fb0*/  ELECT P6, UR62, PT ;  /* 0x00000000003e782f */ /* 0x000fe400038c0000 */
[----:B------:R-:W-:Y:S01]  /*17fc0*/  MOV R14, UR62 ;  /* 0x0000003e000e7c02 */ /* 0x000fe20008000f00 */
[----:B------:R-:W-:Y:S10]  /*17fd0*/  ENDCOLLECTIVE ;  /* 0x000000000000791b */ /* 0x000ff40003800000 */
.L_x_571:
[----:B------:R-:W-:Y:S05]  /*17fe0*/  BSYNC B1 ;  /* 0x0000000000017941 */ /* 0x000fea0003800000 */
.L_x_570:
[----:B------:R-:W-:Y:S05]  /*17ff0*/  BRA `(.L_x_572) ;  /* 0xffffffec00947947 */ /* 0x000fea000383ffff */
.L_x_549:
[----:B-1----:R1:W2:Y:S02]  /*18000*/  SYNCS.PHASECHK.TRANS64.TRYWAIT P1, [R13+URZ+0x40], R4 ;  /* 0x000040040d0075a7 */ /* 0x0022a4000802017f */
[----:B--2---:R-:W-:Y:S05]  /*18010*/  @!P1 NANOSLEEP.SYNCS 0x989680 ;  /* 0x009896800000995d */ /* 0x004fea0003900000 */
[----:B------:R-:W2:Y:S02]  /*18020*/  @!P1 SYNCS.PHASECHK.TRANS64 P1, [R13+URZ+0x40], R4 ;  /* 0x000040040d0095a7 */ /* 0x000ea4000802007f */
[----:B--2---:R-:W-:Y:S05]  /*18030*/  @!P1 BRA `(.L_x_549) ;  /* 0xfffffffc00f09947 */ /* 0x004fea000383ffff */
[----:B------:R-:W-:Y:S05]  /*18040*/  BRA `(.L_x_573) ;  /* 0xffffffec00c87947 */ /* 0x000fea000383ffff */
.L_x_558:
[----:B------:R-:W-:Y:S01]  /*18050*/  BSSY B0, `(.L_x_574) ;  /* 0x0000006000007945 */ /* 0x000fe20003800000 */
[----:B------:R-:W-:-:S07]  /*18060*/  IMAD.MOV.U32 R15, RZ, RZ, -0x1 ;  /* 0xffffffffff0f7424 */ /* 0x000fce00078e00ff */
[----:B------:R-:W-:Y:S05]  /*18070*/  WARPSYNC.COLLECTIVE R15, `(.L_x_575) ;  /* 0x000000000f0c7348 */ /* 0x000fea0003c00000 */
[----:B------:R-:W-:Y:S02]  /*18080*/  ELECT P6, UR62, PT ;  /* 0x00000000003e782f */ /* 0x000fe400038c0000 */
[----:B------:R-:W-:Y:S01]  /*18090*/  MOV R14, UR62 ;  /* 0x0000003e000e7c02 */ /* 0x000fe20008000f00 */
[----:B------:R-:W-:Y:S10]  /*180a0*/  ENDCOLLECTIVE ;  /* 0x000000000000791b */ /* 0x000ff40003800000 */
.L_x_575:
[----:B------:R-:W-:Y:S05]  /*180b0*/  BSYNC B0 ;  /* 0x0000000000007941 */ /* 0x000fea0003800000 */
.L_x_574:
[----:B------:R-:W-:Y:S05]  /*180c0*/  BRA `(.L_x_576) ;  /* 0xfffffff800387947 */ /* 0x000fea000383ffff */
.L_x_562:
[----:B0-----:R0:W1:Y:S02]  /*180d0*/  SYNCS.PHASECHK.TRANS64.TRYWAIT P0, [R7+URZ], R2 ;  /* 0x00000002070075a7 */ /* 0x001064000800017f */
[----:B-1----:R-:W-:Y:S05]  /*180e0*/  @!P0 NANOSLEEP.SYNCS 0x989680 ;  /* 0x009896800000895d */ /* 0x002fea0003900000 */
[----:B------:R-:W1:Y:S02]  /*180f0*/  @!P0 SYNCS.PHASECHK.TRANS64 P0, [R7+URZ], R2 ;  /* 0x00000002070085a7 */ /* 0x000e64000800007f */
[----:B-1----:R-:W-:Y:S05]  /*18100*/  @!P0 BRA `(.L_x_562) ;  /* 0xfffffffc00f08947 */ /* 0x002fea000383ffff */
[----:B------:R-:W-:Y:S05]  /*18110*/  BRA `(.L_x_577) ;  /* 0xfffffff8007c7947 */ /* 0x000fea000383ffff */
.L_x_563:
[----:B0-----:R0:W1:Y:S02]  /*18120*/  SYNCS.PHASECHK.TRANS64.TRYWAIT P0, [R9+URZ], R4 ;  /* 0x00000004090075a7 */ /* 0x001064000800017f */
[----:B-1----:R-:W-:Y:S05]  /*18130*/  @!P0 NANOSLEEP.SYNCS 0x989680 ;  /* 0x009896800000895d */ /* 0x002fea0003900000 */
[----:B------:R-:W1:Y:S02]  /*18140*/  @!P0 SYNCS.PHASECHK.TRANS64 P0, [R9+URZ], R4 ;  /* 0x00000004090085a7 */ /* 0x000e64000800007f */
[----:B-1----:R-:W-:Y:S05]  /*18150*/  @!P0 BRA `(.L_x_563) ;  /* 0xfffffffc00f08947 */ /* 0x002fea000383ffff */
[----:B------:R-:W-:Y:S05]  /*18160*/  BRA `(.L_x_578) ;  /* 0xfffffff8008c7947 */ /* 0x000fea000383ffff */
.L_x_564:
[----:B0-----:R0:W1:Y:S02]  /*18170*/  SYNCS.PHASECHK.TRANS64.TRYWAIT P0, [R6+URZ], R5 ;  /* 0x00000005060075a7 */ /* 0x001064000800017f */
[----:B-1----:R-:W-:Y:S05]  /*18180*/  @!P0 NANOSLEEP.SYNCS 0x989680 ;  /* 0x009896800000895d */ /* 0x002fea0003900000 */
[----:B------:R-:W1:Y:S02]  /*18190*/  @!P0 SYNCS.PHASECHK.TRANS64 P0, [R6+URZ], R5 ;  /* 0x00000005060085a7 */ /* 0x000e64000800007f */
[----:B-1----:R-:W-:Y:S05]  /*181a0*/  @!P0 BRA `(.L_x_564) ;  /* 0xfffffffc00f08947 */ /* 0x002fea000383ffff */
[----:B------:R-:W-:Y:S05]  /*181b0*/  BRA `(.L_x_579) ;  /* 0xfffffff8009c7947 */ /* 0x000fea000383ffff */
.L_x_565:
[----:B0-----:R0:W1:Y:S02]  /*181c0*/  SYNCS.PHASECHK.TRANS64.TRYWAIT P0, [R9+URZ], R4 ;  /* 0x00000004090075a7 */ /* 0x001064000800017f */
[----:B-1----:R-:W-:Y:S05]  /*181d0*/  @!P0 NANOSLEEP.SYNCS 0x989680 ;  /* 0x009896800000895d */ /* 0x002fea0003900000 */
[----:B------:R-:W1:Y:S02]  /*181e0*/  @!P0 SYNCS.PHASECHK.TRANS64 P0, [R9+URZ], R4 ;  /* 0x00000004090085a7 */ /* 0x000e64000800007f */
[----:B-1----:R-:W-:Y:S05]  /*181f0*/  @!P0 BRA `(.L_x_565) ;  /* 0xfffffffc00f08947 */ /* 0x002fea000383ffff */
[----:B------:R-:W-:Y:S05]  /*18200*/  BRA `(.L_x_580) ;  /* 0xfffffff800ac7947 */ /* 0x000fea000383ffff */
.L_x_566:
[----:B0-----:R0:W1:Y:S02]  /*18210*/  SYNCS.PHASECHK.TRANS64.TRYWAIT P0, [R6+URZ], R5 ;  /* 0x00000005060075a7 */ /* 0x001064000800017f */
[----:B-1----:R-:W-:Y:S05]  /*18220*/  @!P0 NANOSLEEP.SYNCS 0x989680 ;  /* 0x009896800000895d */ /* 0x002fea0003900000 */
[----:B------:R-:W1:Y:S02]  /*18230*/  @!P0 SYNCS.PHASECHK.TRANS64 P0, [R6+URZ], R5 ;  /* 0x00000005060085a7 */ /* 0x000e64000800007f */
[----:B-1----:R-:W-:Y:S05]  /*18240*/  @!P0 BRA `(.L_x_566) ;  /* 0xfffffffc00f08947 */ /* 0x002fea000383ffff */
[----:B------:R-:W-:Y:S05]  /*18250*/  BRA `(.L_x_581) ;  /* 0xfffffff800bc7947 */ /* 0x000fea000383ffff */
.L_x_567:
[----:B0-----:R0:W1:Y:S02]  /*18260*/  SYNCS.PHASECHK.TRANS64.TRYWAIT P0, [R9+URZ], R4 ;  /* 0x00000004090075a7 */ /* 0x001064000800017f */
[----:B-1----:R-:W-:Y:S05]  /*18270*/  @!P0 NANOSLEEP.SYNCS 0x989680 ;  /* 0x009896800000895d */ /* 0x002fea0003900000 */
[----:B------:R-:W1:Y:S02]  /*18280*/  @!P0 SYNCS.PHASECHK.TRANS64 P0, [R9+URZ], R4 ;  /* 0x00000004090085a7 */ /* 0x000e64000800007f */
[----:B-1----:R-:W-:Y:S05]  /*18290*/  @!P0 BRA `(.L_x_567) ;  /* 0xfffffffc00f08947 */ /* 0x002fea000383ffff */
[----:B------:R-:W-:Y:S05]  /*182a0*/  BRA `(.L_x_582) ;  /* 0xfffffff800cc7947 */ /* 0x000fea000383ffff */
.L_x_568:
[----:B-1----:R1:W2:Y:S02]  /*182b0*/  SYNCS.PHASECHK.TRANS64.TRYWAIT P0, [R6+URZ], R5 ;  /* 0x00000005060075a7 */ /* 0x0022a4000800017f */
[----:B--2---:R-:W-:Y:S05]  /*182c0*/  @!P0 NANOSLEEP.SYNCS 0x989680 ;  /* 0x009896800000895d */ /* 0x004fea0003900000 */
[----:B------:R-:W2:Y:S02]  /*182d0*/  @!P0 SYNCS.PHASECHK.TRANS64 P0, [R6+URZ], R5 ;  /* 0x00000005060085a7 */ /* 0x000ea4000800007f */
[----:B--2---:R-:W-:Y:S05]  /*182e0*/  @!P0 BRA `(.L_x_568) ;  /* 0xfffffffc00f08947 */ /* 0x004fea000383ffff */
[----:B------:R-:W-:Y:S05]  /*182f0*/  BRA `(.L_x_583) ;  /* 0xfffffff800d47947 */ /* 0x000fea000383ffff */
.L_x_584:
[----:B------:R-:W-:-:S00]  /*18300*/  BRA `(.L_x_584) ;  /* 0xfffffffc00fc7947 */ /* 0x000fc0000383ffff */
[----:B------:R-:W-:-:S00]  /*18310*/  NOP ;  /* 0x0000000000007918 */ /* 0x000fc00000000000 */
        /* <DEDUP_REMOVED lines=14> */
.L_x_585:


//--------------------- .nv.global.init           --------------------------
	.section	.nv.global.init,"aw",@progbits
.nv.global.init:
	.type		$str$22,@object
	.size		$str$22,($str$23 - $str$22)
$str$22:
        /*0000*/ 	.byte	0x6b, 0x5f, 0x74, 0x69, 0x6c, 0x65, 0x5f, 0x63, 0x6f, 0x75, 0x6e, 0x74, 0x20, 0x3e, 0x3d, 0x20
        /*0010*/ 	.byte	0x31, 0x00
	.type		$str$23,@object
	.size		$str$23,(__unnamed_1 - $str$23)
$str$23:
        /*0012*/ 	.byte	0x2f, 0x74, 0x6d, 0x70, 0x2f, 0x63, 0x75, 0x74, 0x6c, 0x61, 0x73, 0x73, 0x5f, 0x73, 0x77, 0x65
        /*0022*/ 	.byte	0x65, 0x70, 0x5f, 0x73, 0x72, 0x63, 0x2f, 0x69, 0x6e, 0x63, 0x6c, 0x75, 0x64, 0x65, 0x2f, 0x63
        /*0032*/ 	.byte	0x75, 0x74, 0x6c, 0x61, 0x73, 0x73, 0x2f, 0x67, 0x65, 0x6d, 0x6d, 0x2f, 0x63, 0x6f, 0x6c, 0x6c
        /*0042*/ 	.byte	0x65, 0x63, 0x74, 0x69, 0x76, 0x65, 0x2f, 0x73, 0x6d, 0x39, 0x30, 0x5f, 0x6d, 0x6d, 0x61, 0x5f
        /*0052*/ 	.byte	0x74, 0x6d, 0x61, 0x5f, 0x67, 0x6d, 0x6d, 0x61, 0x5f, 0x73, 0x73, 0x5f, 0x77, 0x61, 0x72, 0x70
        /*0062*/ 	.byte	0x73, 0x70, 0x65, 0x63, 0x69, 0x61, 0x6c, 0x69, 0x7a, 0x65, 0x64, 0x2e, 0x68, 0x70, 0x70, 0x00
	.type		__unnamed_1,@object
	.size		__unnamed_1,(.L_0 - __unnamed_1)
__unnamed_1:
        /* <DEDUP_REMOVED lines=180> */
        /*0bb2*/ 	.byte	0x74, 0x65, 0x3a, 0x3a, 0x69, 0x64, 0x65, 0x6e, 0x74, 0x69, 0x74, 0x79, 0x5d, 0x00
.L_0:


//--------------------- .nv.shared._ZN7cutlass13device_kernelINS_4gemm6kernel13GemmUniversalIN4cute5tupleIJiiiiEEENS1_10collective13CollectiveMmaINS1_34MainloopSm90TmaGmmaWarpSpecializedILi8ENS5_IJNS4_1CILi1EEESB_SB_EEENS1_35KernelTmaWarpSpecializedCooperativeEEENS5_IJNSA_ILi192EEENSA_ILi256EEENSA_ILi32EEEEEENS_6half_tENS5_IJlSB_lEEESJ_SK_NS4_8TiledMMAINS4_8MMA_AtomIJNS4_4SM904GMMA26MMA_64x256x16_F32F16F16_SSILNSO_5MajorE0ELSQ_0ELNSO_7ScaleInE1ELSR_1EEEEEENS4_6LayoutINS5_IJNSA_ILi2EEESB_SB_EEENS5_IJSB_NSA_ILi0EEESX_EEEEENS5_IJNS4_10UnderscoreES10_S10_EEEEENS4_13SM90_TMA_LOADENS4_14ComposedLayoutINS4_7SwizzleILi2ELi4ELi3EEENS4_18smem_ptr_flag_bitsILi16EEENSU_INS5_IJNSA_ILi8EEESH_EEENS5_IJSH_SB_EEEEEEEvNS4_8identityES13_S1D_vS1E_EENS_8epilogue10collective6detail29Sm90TmaWarpSpecializedAdapterINS1H_15DefaultEpilogueISJ_SK_SK_NS1G_6thread17LinearCombinationISJ_Li1EffLNS1L_9ScaleType4KindE0ELNS_15FloatRoundStyleE2ESJ_EENS1_15EpilogueDefaultEEEEEvvEEEEvNT_6ParamsE --------------------------
	.section	.nv.shared._ZN7cutlass13device_kernelINS_4gemm6kernel13GemmUniversalIN4cute5tupleIJiiiiEEENS1_10collective13CollectiveMmaINS1_34MainloopSm90TmaGmmaWarpSpecializedILi8ENS5_IJNS4_1CILi1EEESB_SB_EEENS1_35KernelTmaWarpSpecializedCooperativeEEENS5_IJNSA_ILi192EEENSA_ILi256EEENSA_ILi32EEEEEENS_6half_tENS5_IJlSB_lEEESJ_SK_NS4_8TiledMMAINS4_8MMA_AtomIJNS4_4SM904GMMA26MMA_64x256x16_F32F16F16_SSILNSO_5MajorE0ELSQ_0ELNSO_7ScaleInE1ELSR_1EEEEEENS4_6LayoutINS5_IJNSA_ILi2EEESB_SB_EEENS5_IJSB_NSA_ILi0EEESX_EEEEENS5_IJNS4_10UnderscoreES10_S10_EEEEENS4_13SM90_TMA_LOADENS4_14ComposedLayoutINS4_7SwizzleILi2ELi4ELi3EEENS4_18smem_ptr_flag_bitsILi16EEENSU_INS5_IJNSA_ILi8EEESH_EEENS5_IJSH_SB_EEEEEEEvNS4_8identityES13_S1D_vS1E_EENS_8epilogue10collective6detail29Sm90TmaWarpSpecializedAdapterINS1H_15DefaultEpilogueISJ_SK_SK_NS1G_6thread17LinearCombinationISJ_Li1EffLNS1L_9ScaleType4KindE0ELNS_15FloatRoundStyleE2ESJ_EENS1_15EpilogueDefaultEEEEEvvEEEEvNT_6ParamsE,"aw",@nobits
	.sectionflags	@""
	.align	16
	.zero		1024


//--------------------- .nv.shared.reserved.0     --------------------------
	.section	.nv.shared.reserved.0,"aw",@nobits
	.weak		__nv_reservedSMEM_offset_0_alias
	.size		__nv_reservedSMEM_offset_0_alias, 0, 0
	.other		__nv_reservedSMEM_offset_0_alias,@"STO_CUDA_RESERVED_SHARED STV_DEFAULT"
__nv_reservedSMEM_offset_0_alias:
	.zero		0


//--------------------- .nv.global                --------------------------
	.section	.nv.global,"aw",@nobits
.nv.global:
	.type		_ZN40_INTERNAL_8ac1152e_4_k_cu_8628835d_175694cute1_E,@object
	.size		_ZN40_INTERNAL_8ac1152e_4_k_cu_8628835d_175694cute1_E,(_ZN40_INTERNAL_8ac1152e_4_k_cu_8628835d_175694cuda3std3__45__cpo6cbeginE - _ZN40_INTERNAL_8ac1152e_4_k_cu_8628835d_175694cute1_E)
_ZN40_INTERNAL_8ac1152e_4_k_cu_8628835d_175694cute1_E:
	.zero		1
	.type		_ZN40_INTERNAL_8ac1152e_4_k_cu_8628835d_175694cuda3std3__45__cpo6cbeginE,@object
	.size		_ZN40_INTERNAL_8ac1152e_4_k_cu_8628835d_175694cuda3std3__45__cpo6cbeginE,(_ZN40_INTERNAL_8ac1152e_4_k_cu_8628835d_175694cuda3std3__48in_placeE - _ZN40_INTERNAL_8ac1152e_4_k_cu_8628835d_175694cuda3std3__45__cpo6cbeginE)
_ZN40_INTERNAL_8ac1152e_4_k_cu_8628835d_175694cuda3std3__45__cpo6cbeginE:
	.zero		1
	.type		_ZN40_INTERNAL_8ac1152e_4_k_cu_8628835d_175694cuda3std3__48in_placeE,@object
	.size		_ZN40_INTERNAL_8ac1152e_4_k_cu_8628835d_175694cuda3std3__48in_placeE,(_ZN40_INTERNAL_8ac1152e_4_k_cu_8628835d_175694cuda3std6ranges3__45__cpo9iter_moveE - _ZN40_INTERNAL_8ac1152e_4_k_cu_8628835d_175694cuda3std3__48in_placeE)
_ZN40_INTERNAL_8ac1152e_4_k_cu_8628835d_175694cuda3std3__48in_placeE:
	.zero		1
	.type		_ZN40_INTERNAL_8ac1152e_4_k_cu_8628835d_175694cuda3std6ranges3__45__cpo9iter_moveE,@object
	.size		_ZN40_INTERNAL_8ac1152e_4_k_cu_8628835d_175694cuda3std6ranges3__45__cpo9iter_moveE,(_ZN40_INTERNAL_8ac1152e_4_k_cu_8628835d_175694cuda3std3__45__cpo5beginE - _ZN40_INTERNAL_8ac1152e_4_k_cu_8628835d_175694cuda3std6ranges3__45__cpo9iter_moveE)
_ZN40_INTERNAL_8ac1152e_4_k_cu_8628835d_175694cuda3std6ranges3__45__cpo9iter_moveE:
	.zero		1
	.type		_ZN40_INTERNAL_8ac1152e_4_k_cu_8628835d_175694cuda3std3__45__cpo5beginE,@object
	.size		_ZN40_INTERNAL_8ac1152e_4_k_cu_8628835d_175694cuda3std3__45__cpo5beginE,(_ZN40_INTERNAL_8ac1152e_4_k_cu_8628835d_175694cuda3std3__442_GLOBAL__N__8ac1152e_4_k_cu_8628835d_175696ignoreE - _ZN40_INTERNAL_8ac1152e_4_k_cu_8628835d_175694cuda3std3__45__cpo5beginE)
_ZN40_INTERNAL_8ac1152e_4_k_cu_8628835d_175694cuda3std3__45__cpo5beginE:
	.zero		1
	.type		_ZN40_INTERNAL_8ac1152e_4_k_cu_8628835d_175694cuda3std3__442_GLOBAL__N__8ac1152e_4_k_cu_8628835d_175696ignoreE,@object
	.size		_ZN40_INTERNAL_8ac1152e_4_k_cu_8628835d_175694cuda3std3__442_GLOBAL__N__8ac1152e_4_k_cu_8628835d_175696ignoreE,(_ZN40_INTERNAL_8ac1152e_4_k_cu_8628835d_175694cute7productE - _ZN40_INTERNAL_8ac1152e_4_k_cu_8628835d_175694cuda3std3__442_GLOBAL__N__8ac1152e_4_k_cu_8628835d_175696ignoreE)
_ZN40_INTERNAL_8ac1152e_4_k_cu_8628835d_175694cuda3std3__442_GLOBAL__N__8ac1152e_4_k_cu_8628835d_175696ignoreE:
	.zero		1
	.type		_ZN40_INTERNAL_8ac1152e_4_k_cu_8628835d_175694cute7productE,@object
	.size		_ZN40_INTERNAL_8ac1152e_4_k_cu_8628835d_175694cute7productE,(_ZN40_INTERNAL_8ac1152e_4_k_cu_8628835d_175694cuda3std3__45__cpo3endE - _ZN40_INTERNAL_8ac1152e_4_k_cu_8628835d_175694cute7productE)
_ZN40_INTERNAL_8ac1152e_4_k_cu_8628835d_175694cute7productE:
	.zero		1
	.type		_ZN40_INTERNAL_8ac1152e_4_k_cu_8628835d_175694cuda3std3__45__cpo3endE,@object
	.size		_ZN40_INTERNAL_8ac1152e_4_k_cu_8628835d_175694cuda3std3__45__cpo3endE,(_ZN40_INTERNAL_8ac1152e_4_k_cu_8628835d_175694cuda3std3__419piecewise_constructE - _ZN40_INTERNAL_8ac1152e_4_k_cu_8628835d_175694cuda3std3__45__cpo3endE)
_ZN40_INTERNAL_8ac1152e_4_k_cu_8628835d_175694cuda3std3__45__cpo3endE:
	.zero		1
	.type		_ZN40_INTERNAL_8ac1152e_4_k_cu_8628835d_175694cuda3std3__419piecewise_constructE,@object
	.size		_ZN40_INTERNAL_8ac1152e_4_k_cu_8628835d_175694cuda3std3__419piecewise_constructE,(_ZN40_INTERNAL_8ac1152e_4_k_cu_8628835d_175694cuda3std3__45__cpo4cendE - _ZN40_INTERNAL_8ac1152e_4_k_cu_8628835d_175694cuda3std3__419piecewise_constructE)
_ZN40_INTERNAL_8ac1152e_4_k_cu_8628835d_175694cuda3std3__419piecewise_constructE:
	.zero		1
	.type		_ZN40_INTERNAL_8ac1152e_4_k_cu_8628835d_175694cuda3std3__45__cpo4cendE,@object
	.size		_ZN40_INTERNAL_8ac1152e_4_k_cu_8628835d_175694cuda3std3__45__cpo4cendE,(_ZN40_INTERNAL_8ac1152e_4_k_cu_8628835d_175694cuda3std6ranges3__45__cpo4swapE - _ZN40_INTERNAL_8ac1152e_4_k_cu_8628835d_175694cuda3std3__45__cpo4cendE)
_ZN40_INTERNAL_8ac1152e_4_k_cu_8628835d_175694cuda3std3__45__cpo4cendE:
	.zero		1
	.type		_ZN40_INTERNAL_8ac1152e_4_k_cu_8628835d_175694cuda3std6ranges3__45__cpo4swapE,@object
	.size		_ZN40_INTERNAL_8ac1152e_4_k_cu_8628835d_175694cuda3std6ranges3__45__cpo4swapE,(.L_8 - _ZN40_INTERNAL_8ac1152e_4_k_cu_8628835d_175694cuda3std6ranges3__45__cpo4swapE)
_ZN40_INTERNAL_8ac1152e_4_k_cu_8628835d_175694cuda3std6ranges3__45__cpo4swapE:
	.zero		1
.L_8:


//--------------------- .nv.constant0._ZN7cutlass13device_kernelINS_4gemm6kernel13GemmUniversalIN4cute5tupleIJiiiiEEENS1_10collective13CollectiveMmaINS1_34MainloopSm90TmaGmmaWarpSpecializedILi8ENS5_IJNS4_1CILi1EEESB_SB_EEENS1_35KernelTmaWarpSpecializedCooperativeEEENS5_IJNSA_ILi192EEENSA_ILi256EEENSA_ILi32EEEEEENS_6half_tENS5_IJlSB_lEEESJ_SK_NS4_8TiledMMAINS4_8MMA_AtomIJNS4_4SM904GMMA26MMA_64x256x16_F32F16F16_SSILNSO_5MajorE0ELSQ_0ELNSO_7ScaleInE1ELSR_1EEEEEENS4_6LayoutINS5_IJNSA_ILi2EEESB_SB_EEENS5_IJSB_NSA_ILi0EEESX_EEEEENS5_IJNS4_10UnderscoreES10_S10_EEEEENS4_13SM90_TMA_LOADENS4_14ComposedLayoutINS4_7SwizzleILi2ELi4ELi3EEENS4_18smem_ptr_flag_bitsILi16EEENSU_INS5_IJNSA_ILi8EEESH_EEENS5_IJSH_SB_EEEEEEEvNS4_8identityES13_S1D_vS1E_EENS_8epilogue10collective6detail29Sm90TmaWarpSpecializedAdapterINS1H_15DefaultEpilogueISJ_SK_SK_NS1G_6thread17LinearCombinationISJ_Li1EffLNS1L_9ScaleType4KindE0ELNS_15FloatRoundStyleE2ESJ_EENS1_15EpilogueDefaultEEEEEvvEEEEvNT_6ParamsE --------------------------
	.section	.nv.constant0._ZN7cutlass13device_kernelINS_4gemm6kernel13GemmUniversalIN4cute5tupleIJiiiiEEENS1_10collective13CollectiveMmaINS1_34MainloopSm90TmaGmmaWarpSpecializedILi8ENS5_IJNS4_1CILi1EEESB_SB_EEENS1_35KernelTmaWarpSpecializedCooperativeEEENS5_IJNSA_ILi192EEENSA_ILi256EEENSA_ILi32EEEEEENS_6half_tENS5_IJlSB_lEEESJ_SK_NS4_8TiledMMAINS4_8MMA_AtomIJNS4_4SM904GMMA26MMA_64x256x16_F32F16F16_SSILNSO_5MajorE0ELSQ_0ELNSO_7ScaleInE1ELSR_1EEEEEENS4_6LayoutINS5_IJNSA_ILi2EEESB_SB_EEENS5_IJSB_NSA_ILi0EEESX_EEEEENS5_IJNS4_10UnderscoreES10_S10_EEEEENS4_13SM90_TMA_LOADENS4_14ComposedLayoutINS4_7SwizzleILi2ELi4ELi3EEENS4_18smem_ptr_flag_bitsILi16EEENSU_INS5_IJNSA_ILi8EEESH_EEENS5_IJSH_SB_EEEEEEEvNS4_8identityES13_S1D_vS1E_EENS_8epilogue10collective6detail29Sm90TmaWarpSpecializedAdapterINS1H_15DefaultEpilogueISJ_SK_SK_NS1G_6thread17LinearCombinationISJ_Li1EffLNS1L_9ScaleType4KindE0ELNS_15FloatRoundStyleE2ESJ_EENS1_15EpilogueDefaultEEEEEvvEEEEvNT_6ParamsE,"a",@progbits
	.sectionflags	@""
	.align	4
.nv.constant0._ZN7cutlass13device_kernelINS_4gemm6kernel13GemmUniversalIN4cute5tupleIJiiiiEEENS1_10collective13CollectiveMmaINS1_34MainloopSm90TmaGmmaWarpSpecializedILi8ENS5_IJNS4_1CILi1EEESB_SB_EEENS1_35KernelTmaWarpSpecializedCooperativeEEENS5_IJNSA_ILi192EEENSA_ILi256EEENSA_ILi32EEEEEENS_6half_tENS5_IJlSB_lEEESJ_SK_NS4_8TiledMMAINS4_8MMA_AtomIJNS4_4SM904GMMA26MMA_64x256x16_F32F16F16_SSILNSO_5MajorE0ELSQ_0ELNSO_7ScaleInE1ELSR_1EEEEEENS4_6LayoutINS5_IJNSA_ILi2EEESB_SB_EEENS5_IJSB_NSA_ILi0EEESX_EEEEENS5_IJNS4_10UnderscoreES10_S10_EEEEENS4_13SM90_TMA_LOADENS4_14ComposedLayoutINS4_7SwizzleILi2ELi4ELi3EEENS4_18smem_ptr_flag_bitsILi16EEENSU_INS5_IJNSA_ILi8EEESH_EEENS5_IJSH_SB_EEEEEEEvNS4_8identityES13_S1D_vS1E_EENS_8epilogue10collective6detail29Sm90TmaWarpSpecializedAdapterINS1H_15DefaultEpilogueISJ_SK_SK_NS1G_6thread17LinearCombinationISJ_Li1EffLNS1L_9ScaleType4KindE0ELNS_15FloatRoundStyleE2ESJ_EENS1_15EpilogueDefaultEEEEEvvEEEEvNT_6ParamsE:
	.zero		1664


//--------------------- SYMBOLS --------------------------

	.type		.nv.reservedSmem.offset0,@object
	.size		.nv.reservedSmem.offset0,0x4
	.type		__assertfail,@function
